def gluon_tcgen05(
    a_ptr,
    b_ptr,
    c_ptr,
    M,
    N,
    K,
    stride_am,
    stride_bk,
    stride_cm,
    BLOCK_M: gl.constexpr,
    BLOCK_N: gl.constexpr,
    BLOCK_K: gl.constexpr,
    DTYPE: gl.constexpr,
    A_LAYOUT: gl.constexpr,
    B_LAYOUT: gl.constexpr,
    C_LAYOUT: gl.constexpr,
    B_SHAPE: gl.constexpr,
    TMEM_LAYOUT: gl.constexpr,
    TMEM_REG: gl.constexpr,
    TRANS_B: gl.constexpr,
    NUM_BUFFERS: gl.constexpr,
):
    a_desc = tma.make_tensor_descriptor(
        a_ptr, [M, K], [stride_am, 1], [BLOCK_M, BLOCK_K], A_LAYOUT
    )
    b_desc = tma.make_tensor_descriptor(
        b_ptr,
        [N, K] if TRANS_B else [K, N],
        [stride_bk, 1],
        B_SHAPE,
        B_LAYOUT,
    )
    c_desc = tma.make_tensor_descriptor(
        c_ptr, [M, N], [stride_cm, 1], [BLOCK_M, BLOCK_N], C_LAYOUT
    )

    a_bufs = gl.allocate_shared_memory(
        DTYPE, [NUM_BUFFERS, BLOCK_M, BLOCK_K], A_LAYOUT
    )
    b_bufs = gl.allocate_shared_memory(DTYPE, [NUM_BUFFERS] + B_SHAPE, B_LAYOUT)

    pid_m = gl.program_id(0)
    pid_n = gl.program_id(1)
    off_m = pid_m * BLOCK_M
    off_n = pid_n * BLOCK_N

    tma_bars = gl.allocate_shared_memory(
        gl.int64, [NUM_BUFFERS, 1], mbarrier.MBarrierLayout()
    )
    mma_bars = gl.allocate_shared_memory(
        gl.int64, [NUM_BUFFERS, 1], mbarrier.MBarrierLayout()
    )
    for i in gl.static_range(NUM_BUFFERS):
        mbarrier.init(tma_bars.index(i), count=1)
        mbarrier.init(mma_bars.index(i), count=1)

    acc_tmem = allocate_tensor_memory(gl.float32, [BLOCK_M, BLOCK_N], TMEM_LAYOUT)
    idx = 0
    phase = 0
    use_acc = False
    for k in range(0, K, BLOCK_K):
        a = a_bufs.index(idx)
        b = b_bufs.index(idx)
        tma_bar = tma_bars.index(idx)
        mma_bar = mma_bars.index(idx)
        mbarrier.expect(
            tma_bar, a_desc.block_type.nbytes + b_desc.block_type.nbytes
        )
        tma.async_copy_global_to_shared(a_desc, [off_m, k], tma_bar, a)
        tma.async_copy_global_to_shared(
            b_desc, [off_n, k] if TRANS_B else [k, off_n], tma_bar, b
        )
        mbarrier.wait(tma_bar, phase=phase)

        if TRANS_B:
            b = b.permute((1, 0))
        tcgen05_mma(a, b, acc_tmem, use_acc=use_acc)
        tcgen05_commit(mma_bar)
        mbarrier.wait(mma_bar, phase=phase)
        use_acc = True

        idx += 1
        if idx == NUM_BUFFERS:
            idx = 0
            phase ^= 1

    for i in gl.static_range(NUM_BUFFERS):
        mbarrier.invalidate(tma_bars.index(i))
        mbarrier.invalidate(mma_bars.index(i))

    acc = acc_tmem.load(TMEM_REG)
    c_smem = gl.allocate_shared_memory(DTYPE, [BLOCK_M, BLOCK_N], C_LAYOUT)
    c_smem.store(acc.to(DTYPE))
    fence_async_shared()
    tma.async_copy_shared_to_global(c_desc, [off_m, off_n], c_smem)
    tma.store_wait(pendings=0)

# config = {"BLOCK_K": 64, "BLOCK_M": 64, "BLOCK_N": 256, "arch": "sm_100", "dtype": "bf16", "num_buffers": 2, "num_warps": 8, "trans_b": 0}
# arch = sm_100


// ===== COMPILED SASS (sm_100a) =====

	.target	sm_100a

	.elftype	@"ET_EXEC"


//--------------------- .note.nv.tkinfo           --------------------------
	.section	.note.nv.tkinfo,"",@"SHT_NOTE"
	.sectionflags	@"SHF_NOTE_NV_TKINFO"
	.tkinfo
        /*0018*/ 	.word	0x00000081
        /*0030*/ 	.string	""
        /*0030*/ 	.string	"ptxas-blackwell"
        /*0030*/ 	.string	"Cuda compilation tools, release 12.9, V12.9.86"
        /*0030*/ 	.string	"Build cuda_12.9.r12.9/compiler.36037853_0"
        /*0030*/ 	.string	"-v  -suppress-debug-info  -lineinfo  -arch sm_100a "



//--------------------- .note.nv.cuver            --------------------------
	.section	.note.nv.cuver,"",@"SHT_NOTE"
	.sectionflags	@"SHF_NOTE_NV_CUVER"
        /*0018*/ 	.short	0x0001
        /*001a*/ 	.short	0x0064
        /*001c*/ 	.short	0x0001
        /*001e*/ 	.short	0x0000
        /*0020*/ 	.short	0x0001
        /*0022*/ 	.short	0x0000


//--------------------- .nv.info                  --------------------------
	.section	.nv.info,"",@"SHT_CUDA_INFO"
	.align	4


	//----- nvinfo : EIATTR_REGCOUNT
	.align		4
        /*0000*/ 	.byte	0x04, 0x2f
        /*0002*/ 	.short	(.L_4 - .L_3)
	.align		4
.L_3:
        /*0004*/ 	.word	index@(gluon_tcgen05)
        /*0008*/ 	.word	0x00000047


	//----- nvinfo : EIATTR_FRAME_SIZE
	.align		4
.L_4:
        /*000c*/ 	.byte	0x04, 0x11
        /*000e*/ 	.short	(.L_6 - .L_5)
	.align		4
.L_5:
        /*0010*/ 	.word	index@($__internal_2_$__cuda_sm10x_tcgen05_guardrail_trap_unallocated_columns_being_dealloced)
        /*0014*/ 	.word	0x00000000


	//----- nvinfo : EIATTR_FRAME_SIZE
	.align		4
.L_6:
        /*0018*/ 	.byte	0x04, 0x11
        /*001a*/ 	.short	(.L_8 - .L_7)
	.align		4
.L_7:
        /*001c*/ 	.word	index@($__internal_1_$__cuda_sm10x_tcgen05_guardrail_trap_phase_invalid_during_alloc)
        /*0020*/ 	.word	0x00000000


	//----- nvinfo : EIATTR_FRAME_SIZE
	.align		4
.L_8:
        /*0024*/ 	.byte	0x04, 0x11
        /*0026*/ 	.short	(.L_10 - .L_9)
	.align		4
.L_9:
        /*0028*/ 	.word	index@($__internal_0_$__cuda_sm10x_tcgen05_guardrail_trap_col_being_dealloced_not_returned_by_alloc)
        /*002c*/ 	.word	0x00000000


	//----- nvinfo : EIATTR_FRAME_SIZE
	.align		4
.L_10:
        /*0030*/ 	.byte	0x04, 0x11
        /*0032*/ 	.short	(.L_12 - .L_11)
	.align		4
.L_11:
        /*0034*/ 	.word	index@(gluon_tcgen05)
        /*0038*/ 	.word	0x00000000


	//----- nvinfo : EIATTR_MIN_STACK_SIZE
	.align		4
.L_12:
        /*003c*/ 	.byte	0x04, 0x12
        /*003e*/ 	.short	(.L_14 - .L_13)
	.align		4
.L_13:
        /*0040*/ 	.word	index@(gluon_tcgen05)
        /*0044*/ 	.word	0x00000000
.L_14:


//--------------------- .nv.info.gluon_tcgen05    --------------------------
	.section	.nv.info.gluon_tcgen05,"",@"SHT_CUDA_INFO"
	.sectionflags	@""
	.align	4


	//----- nvinfo : EIATTR_CUDA_API_VERSION
	.align		4
        /*0000*/ 	.byte	0x04, 0x37
        /*0002*/ 	.short	(.L_16 - .L_15)
.L_15:
        /*0004*/ 	.word	0x00000081


	//----- nvinfo : EIATTR_KPARAM_INFO
	.align		4
.L_16:
        /*0008*/ 	.byte	0x04, 0x17
        /*000a*/ 	.short	(.L_18 - .L_17)
.L_17:
        /*000c*/ 	.word	0x00000000
        /*0010*/ 	.short	0x000a
        /*0012*/ 	.short	0x0048
        /*0014*/ 	.byte	0x00, 0xf4, 0x21, 0x00


	//----- nvinfo : EIATTR_KPARAM_INFO
	.align		4
.L_18:
        /*0018*/ 	.byte	0x04, 0x17
        /*001a*/ 	.short	(.L_20 - .L_19)
.L_19:
        /*001c*/ 	.word	0x00000000
        /*0020*/ 	.short	0x0009
        /*0022*/ 	.short	0x0040
        /*0024*/ 	.byte	0x00, 0xf4, 0x21, 0x00


	//----- nvinfo : EIATTR_KPARAM_INFO
	.align		4
.L_20:
        /*0028*/ 	.byte	0x04, 0x17
        /*002a*/ 	.short	(.L_22 - .L_21)
.L_21:
        /*002c*/ 	.word	0x00000000
        /*0030*/ 	.short	0x0008
        /*0032*/ 	.short	0x0038
        /*0034*/ 	.byte	0x00, 0xf0, 0x21, 0x00


	//----- nvinfo : EIATTR_KPARAM_INFO
	.align		4
.L_22:
        /*0038*/ 	.byte	0x04, 0x17
        /*003a*/ 	.short	(.L_24 - .L_23)
.L_23:
        /*003c*/ 	.word	0x00000000
        /*0040*/ 	.short	0x0007
        /*0042*/ 	.short	0x0030
        /*0044*/ 	.byte	0x00, 0xf0, 0x21, 0x00


	//----- nvinfo : EIATTR_KPARAM_INFO
	.align		4
.L_24:
        /*0048*/ 	.byte	0x04, 0x17
        /*004a*/ 	.short	(.L_26 - .L_25)
.L_25:
        /*004c*/ 	.word	0x00000000
        /*0050*/ 	.short	0x0006
        /*0052*/ 	.short	0x0028
        /*0054*/ 	.byte	0x00, 0xf0, 0x21, 0x00


	//----- nvinfo : EIATTR_KPARAM_INFO
	.align		4
.L_26:
        /*0058*/ 	.byte	0x04, 0x17
        /*005a*/ 	.short	(.L_28 - .L_27)
.L_27:
        /*005c*/ 	.word	0x00000000
        /*0060*/ 	.short	0x0005
        /*0062*/ 	.short	0x0020
        /*0064*/ 	.byte	0x00, 0xf0, 0x11, 0x00


	//----- nvinfo : EIATTR_KPARAM_INFO
	.align		4
.L_28:
        /*0068*/ 	.byte	0x04, 0x17
        /*006a*/ 	.short	(.L_30 - .L_29)
.L_29:
        /*006c*/ 	.word	0x00000000
        /*0070*/ 	.short	0x0004
        /*0072*/ 	.short	0x001c
        /*0074*/ 	.byte	0x00, 0xf0, 0x11, 0x00


	//----- nvinfo : EIATTR_KPARAM_INFO
	.align		4
.L_30:
        /*0078*/ 	.byte	0x04, 0x17
        /*007a*/ 	.short	(.L_32 - .L_31)
.L_31:
        /*007c*/ 	.word	0x00000000
        /*0080*/ 	.short	0x0003
        /*0082*/ 	.short	0x0018
        /*0084*/ 	.byte	0x00, 0xf0, 0x11, 0x00


	//----- nvinfo : EIATTR_KPARAM_INFO
	.align		4
.L_32:
        /*0088*/ 	.byte	0x04, 0x17
        /*008a*/ 	.short	(.L_34 - .L_33)
.L_33:
        /*008c*/ 	.word	0x00000000
        /*0090*/ 	.short	0x0002
        /*0092*/ 	.short	0x0010
        /*0094*/ 	.byte	0x00, 0xf4, 0x21, 0x00


	//----- nvinfo : EIATTR_KPARAM_INFO
	.align		4
.L_34:
        /*0098*/ 	.byte	0x04, 0x17
        /*009a*/ 	.short	(.L_36 - .L_35)
.L_35:
        /*009c*/ 	.word	0x00000000
        /*00a0*/ 	.short	0x0001
        /*00a2*/ 	.short	0x0008
        /*00a4*/ 	.byte	0x00, 0xf4, 0x21, 0x00


	//----- nvinfo : EIATTR_KPARAM_INFO
	.align		4
.L_36:
        /*00a8*/ 	.byte	0x04, 0x17
        /*00aa*/ 	.short	(.L_38 - .L_37)
.L_37:
        /*00ac*/ 	.word	0x00000000
        /*00b0*/ 	.short	0x0000
        /*00b2*/ 	.short	0x0000
        /*00b4*/ 	.byte	0x00, 0xf4, 0x21, 0x00


	//----- nvinfo : EIATTR_AT_ENTRY_FRAGMENTS
	.align		4
.L_38:
        /*00b8*/ 	.byte	0x04, 0x4f
        /*00ba*/ 	.short	(.L_40 - .L_39)


	//   ....[0]....
.L_39:
        /*00bc*/ 	.word	0x00000004


	//----- nvinfo : EIATTR_RESERVED_SMEM_USED
	.align		4
.L_40:
        /*00c0*/ 	.byte	0x01, 0x41
	.zero		2


	//----- nvinfo : EIATTR_SPARSE_MMA_MASK
	.align		4
        /*00c4*/ 	.byte	0x03, 0x50
        /*00c6*/ 	.short	0x0000


	//----- nvinfo : EIATTR_TCGEN05_1CTA_USED
	.align		4
        /*00c8*/ 	.byte	0x01, 0x51
	.zero		2


	//----- nvinfo : EIATTR_MAXREG_COUNT
	.align		4
        /*00cc*/ 	.byte	0x03, 0x1b
        /*00ce*/ 	.short	0x00ff


	//----- nvinfo : EIATTR_NUM_BARRIERS
	.align		4
        /*00d0*/ 	.byte	0x02, 0x4c
        /*00d2*/ 	.byte	0x01
	.zero		1


	//----- nvinfo : EIATTR_INT_WARP_WIDE_INSTR_OFFSETS
	.align		4
        /*00d4*/ 	.byte	0x04, 0x31
        /*00d6*/ 	.short	(.L_42 - .L_41)


	//   ....[0]....
.L_41:
        /*00d8*/ 	.word	0x00001730


	//   ....[1]....
        /*00dc*/ 	.word	0x00001750


	//   ....[2]....
        /*00e0*/ 	.word	0x000017d0


	//   ....[3]....
        /*00e4*/ 	.word	0x000019d0


	//   ....[4]....
        /*00e8*/ 	.word	0x000019e0


	//   ....[5]....
        /*00ec*/ 	.word	0x00001a40


	//   ....[6]....
        /*00f0*/ 	.word	0x00001a50


	//   ....[7]....
        /*00f4*/ 	.word	0x00001d30


	//   ....[8]....
        /*00f8*/ 	.word	0x00001d40


	//   ....[9]....
        /*00fc*/ 	.word	0x00001ed0


	//   ....[10]....
        /*0100*/ 	.word	0x00001f00


	//   ....[11]....
        /*0104*/ 	.word	0x00001f20


	//   ....[12]....
        /*0108*/ 	.word	0x00001f60


	//   ....[13]....
        /*010c*/ 	.word	0x00002270


	//   ....[14]....
        /*0110*/ 	.word	0x00002280


	//   ....[15]....
        /*0114*/ 	.word	0x000025a0


	//   ....[16]....
        /*0118*/ 	.word	0x000025b0


	//   ....[17]....
        /*011c*/ 	.word	0x00002aa0


	//   ....[18]....
        /*0120*/ 	.word	0x00002af0


	//----- nvinfo : EIATTR_COOP_GROUP_MASK_REGIDS
	.align		4
.L_42:
        /*0124*/ 	.byte	0x04, 0x29
        /*0126*/ 	.short	(.L_44 - .L_43)


	//   ....[0]....
.L_43:
        /*0128*/ 	.word	0xffffffff


	//   ....[1]....
        /*012c*/ 	.word	0xffffffff


	//   ....[2]....
        /*0130*/ 	.word	0xffffffff


	//   ....[3]....
        /*0134*/ 	.word	0xffffffff


	//   ....[4]....
        /*0138*/ 	.word	0xffffffff


	//   ....[5]....
        /*013c*/ 	.word	0xffffffff


	//   ....[6]....
        /*0140*/ 	.word	0xffffffff


	//   ....[7]....
        /*0144*/ 	.word	0xffffffff


	//   ....[8]....
        /*0148*/ 	.word	0xffffffff


	//   ....[9]....
        /*014c*/ 	.word	0xffffffff


	//----- nvinfo : EIATTR_COOP_GROUP_INSTR_OFFSETS
	.align		4
.L_44:
        /*0150*/ 	.byte	0x04, 0x28
        /*0152*/ 	.short	(.L_46 - .L_45)


	//   ....[0]....
.L_45:
        /*0154*/ 	.word	0x00000050


	//   ....[1]....
        /*0158*/ 	.word	0x00000310


	//   ....[2]....
        /*015c*/ 	.word	0x00000500


	//   ....[3]....
        /*0160*/ 	.word	0x000009c0


	//   ....[4]....
        /*0164*/ 	.word	0x00000b00


	//   ....[5]....
        /*0168*/ 	.word	0x00000fb0


	//   ....[6]....
        /*016c*/ 	.word	0x000010f0


	//   ....[7]....
        /*0170*/ 	.word	0x000015e0


	//   ....[8]....
        /*0174*/ 	.word	0x00002930


	//   ....[9]....
        /*0178*/ 	.word	0x00002ba0


	//----- nvinfo : EIATTR_VRC_CTA_INIT_COUNT
	.align		4
.L_46:
        /*017c*/ 	.byte	0x02, 0x4a
        /*017e*/ 	.byte	0x80
	.zero		1


	//----- nvinfo : EIATTR_MBARRIER_INSTR_OFFSETS
	.align		4
        /*0180*/ 	.byte	0x04, 0x39
        /*0182*/ 	.short	(.L_48 - .L_47)


	//   ....[0]....
.L_47:
        /*0184*/ 	.word	0x000017f0
        /*0188*/ 	.word	0x000000ff
        /*018c*/ 	.word	0x00014000
        /*0190*/ 	.short	0x0100
        /*0192*/ 	.byte	0x08
	.zero		1


	//   ....[1]....
        /*0194*/ 	.word	0x00001820
        /*0198*/ 	.word	0x000000ff
        /*019c*/ 	.word	0x00014010
        /*01a0*/ 	.short	0x0100
        /*01a2*/ 	.byte	0x08
	.zero		1


	//   ....[2]....
        /*01a4*/ 	.word	0x000018d0
        /*01a8*/ 	.word	0x000000ff
        /*01ac*/ 	.word	0x00014008
        /*01b0*/ 	.short	0x0100
        /*01b2*/ 	.byte	0x08
	.zero		1


	//   ....[3]....
        /*01b4*/ 	.word	0x000018e0
        /*01b8*/ 	.word	0x000000ff
        /*01bc*/ 	.word	0x00014018
        /*01c0*/ 	.short	0x0100
        /*01c2*/ 	.byte	0x08
	.zero		1


	//   ....[4]....
        /*01c4*/ 	.word	0x00001ae0
        /*01c8*/ 	.word	0x000000ff
        /*01cc*/ 	.word	0x00014000
        /*01d0*/ 	.short	0x010a
        /*01d2*/ 	.byte	0x08
	.zero		1


	//   ....[5]....
        /*01d4*/ 	.word	0x00001d90
        /*01d8*/ 	.word	0x000000ff
        /*01dc*/ 	.word	0x00014010
        /*01e0*/ 	.short	0x010a
        /*01e2*/ 	.byte	0x08
	.zero		1


	//   ....[6]....
        /*01e4*/ 	.word	0x00001fe0
        /*01e8*/ 	.word	0x000000ff
        /*01ec*/ 	.word	0x00014000
        /*01f0*/ 	.short	0x010a
        /*01f2*/ 	.byte	0x11
	.zero		1


	//   ....[7]....
        /*01f4*/ 	.word	0x000022c0
        /*01f8*/ 	.word	0x000000ff
        /*01fc*/ 	.word	0x00014010
        /*0200*/ 	.short	0x010a
        /*0202*/ 	.byte	0x11
	.zero		1


	//   ....[8]....
        /*0204*/ 	.word	0x00002390
        /*0208*/ 	.word	0x000000ff
        /*020c*/ 	.word	0x00014000
        /*0210*/ 	.short	0x0108
        /*0212*/ 	.byte	0x08
	.zero		1


	//   ....[9]....
        /*0214*/ 	.word	0x000023a0
        /*0218*/ 	.word	0x000000ff
        /*021c*/ 	.word	0x00014010
        /*0220*/ 	.short	0x0108
        /*0222*/ 	.byte	0x08
	.zero		1


	//   ....[10]....
        /*0224*/ 	.word	0x000023f0
        /*0228*/ 	.word	0x000000ff
        /*022c*/ 	.word	0x00014008
        /*0230*/ 	.short	0x0108
        /*0232*/ 	.byte	0x08
	.zero		1


	//   ....[11]....
        /*0234*/ 	.word	0x00002400
        /*0238*/ 	.word	0x000000ff
        /*023c*/ 	.word	0x00014018
        /*0240*/ 	.short	0x0108
        /*0242*/ 	.byte	0x08
	.zero		1


	//   ....[12]....
        /*0244*/ 	.word	0x00002bc0
        /*0248*/ 	.word	0x000000ff
        /*024c*/ 	.word	0x00014000
        /*0250*/ 	.short	0x010a
        /*0252*/ 	.byte	0x08
	.zero		1


	//   ....[13]....
        /*0254*/ 	.word	0x00002bf0
        /*0258*/ 	.word	0x000000ff
        /*025c*/ 	.word	0x00014010
        /*0260*/ 	.short	0x010a
        /*0262*/ 	.byte	0x08
	.zero		1


	//   ....[14]....
        /*0264*/ 	.word	0x00002c20
        /*0268*/ 	.word	0x000000ff
        /*026c*/ 	.word	0x00014000
        /*0270*/ 	.short	0x010a
        /*0272*/ 	.byte	0x11
	.zero		1


	//   ....[15]....
        /*0274*/ 	.word	0x00002c50
        /*0278*/ 	.word	0x000000ff
        /*027c*/ 	.word	0x00014010
        /*0280*/ 	.short	0x010a
        /*0282*/ 	.byte	0x11
	.zero		1


	//----- nvinfo : EIATTR_NUM_MBARRIERS
	.align		4
.L_48:
        /*0284*/ 	.byte	0x03, 0x38
        /*0286*/ 	.short	0x0004


	//----- nvinfo : EIATTR_EXIT_INSTR_OFFSETS
	.align		4
        /*0288*/ 	.byte	0x04, 0x1c
        /*028a*/ 	.short	(.L_50 - .L_49)


	//   ....[0]....
.L_49:
        /*028c*/ 	.word	0x00002bb0


	//----- nvinfo : EIATTR_REQNTID
	.align		4
.L_50:
        /*0290*/ 	.byte	0x04, 0x10
        /*0292*/ 	.short	(.L_52 - .L_51)
.L_51:
        /*0294*/ 	.word	0x00000100
        /*0298*/ 	.word	0x00000001
        /*029c*/ 	.word	0x00000001


	//----- nvinfo : EIATTR_CRS_STACK_SIZE
	.align		4
.L_52:
        /*02a0*/ 	.byte	0x04, 0x1e
        /*02a2*/ 	.short	(.L_54 - .L_53)
.L_53:
        /*02a4*/ 	.word	0x00000000


	//----- nvinfo : EIATTR_CBANK_PARAM_SIZE
	.align		4
.L_54:
        /*02a8*/ 	.byte	0x03, 0x19
        /*02aa*/ 	.short	0x0050


	//----- nvinfo : EIATTR_PARAM_CBANK
	.align		4
        /*02ac*/ 	.byte	0x04, 0x0a
        /*02ae*/ 	.short	(.L_56 - .L_55)
	.align		4
.L_55:
        /*02b0*/ 	.word	index@(.nv.constant0.gluon_tcgen05)
        /*02b4*/ 	.short	0x0380
        /*02b6*/ 	.short	0x0050


	//----- nvinfo : EIATTR_SW_WAR
	.align		4
.L_56:
        /*02b8*/ 	.byte	0x04, 0x36
        /*02ba*/ 	.short	(.L_58 - .L_57)
.L_57:
        /*02bc*/ 	.word	0x00000008
.L_58:


//--------------------- .nv.compat                --------------------------
	.section	.nv.compat,"",@"SHT_CUDA_COMPAT_INFO"
	.align	4
        /*0000*/ 	.byte	0x02, 0x02, 0x02, 0x00, 0x02, 0x05, 0x05, 0x00, 0x02, 0x03, 0x03, 0x00, 0x02, 0x06, 0x01, 0x00


//--------------------- .nv.callgraph             --------------------------
	.section	.nv.callgraph,"",@"SHT_CUDA_CALLGRAPH"
	.align	4
	.sectionentsize	8
	.align		4
        /*0000*/ 	.word	0x00000000
	.align		4
        /*0004*/ 	.word	0xffffffff
	.align		4
        /*0008*/ 	.word	0x00000000
	.align		4
        /*000c*/ 	.word	0xfffffffe
	.align		4
        /*0010*/ 	.word	0x00000000
	.align		4
        /*0014*/ 	.word	0xfffffffd
	.align		4
        /*0018*/ 	.word	0x00000000
	.align		4
        /*001c*/ 	.word	0xfffffffc


//--------------------- .text.gluon_tcgen05       --------------------------
	.section	.text.gluon_tcgen05,"ax",@progbits
	.align	128
        .global         gluon_tcgen05
        .type           gluon_tcgen05,@function
        .size           gluon_tcgen05,(.L_x_77 - gluon_tcgen05)
        .other          gluon_tcgen05,@"STO_CUDA_ENTRY STV_DEFAULT"
gluon_tcgen05:
.text.gluon_tcgen05:
[----:B------:R-:W1:Y:S01]  /*0000*/  LDC R1, c[0x0][0x37c] ;  /* 0x0000df00ff017b82 */ /* 0x000e620000000800 */
[----:B------:R-:W2:Y:S02]  /*0010*/  S2R R0, SR_TID.X ;  /* 0x0000000000007919 */ /* 0x000ea40000002100 */
[----:B--2---:R-:W-:-:S13]  /*0020*/  ISETP.GE.U32.AND P2, PT, R0, 0x20, PT ;  /* 0x000000200000780c */ /* 0x004fda0003f46070 */
[----:B------:R-:W-:Y:S05]  /*0030*/  @P2 BRA `(.L_x_0) ;  /* 0x0000000000b82947 */ /* 0x000fea0003800000 */
[----:B------:R-:W2:Y:S01]  /*0040*/  S2UR UR6, SR_CgaCtaId ;  /* 0x00000000000679c3 */ /* 0x000ea20000008800 */
[----:B------:R-:W-:Y:S01]  /*0050*/  NOP ;  /* 0x0000000000007918 */ /* 0x000fe20000000000 */
[----:B------:R-:W-:Y:S02]  /*0060*/  UMOV UR4, 0x40 ;  /* 0x0000004000047882 */ /* 0x000fe40000000000 */
[----:B--2---:R-:W-:-:S09]  /*0070*/  ULEA UR4, UR6, UR4, 0x18 ;  /* 0x0000000406047291 */ /* 0x004fd2000f8ec0ff */
[----:B------:R-:W2:Y:S01]  /*0080*/  LDS.U8 R2, [UR4] ;  /* 0x00000004ff027984 */ /* 0x000ea20008000000 */
[----:B------:R-:W-:Y:S02]  /*0090*/  UMOV UR4, 0x400 ;  /* 0x0000040000047882 */ /* 0x000fe40000000000 */
[----:B------:R-:W-:Y:S01]  /*00a0*/  ULEA UR4, UR6, UR4, 0x18 ;  /* 0x0000000406047291 */ /* 0x000fe2000f8ec0ff */
[----:B--2---:R-:W-:-:S13]  /*00b0*/  ISETP.NE.AND P0, PT, R2, RZ, PT ;  /* 0x000000ff0200720c */ /* 0x004fda0003f05270 */
[----:B------:R-:W-:Y:S05]  /*00c0*/  @P0 BRA `(.L_x_1) ;  /* 0x00000000007c0947 */ /* 0x000fea0003800000 */
[----:B------:R-:W-:-:S13]  /*00d0*/  ELECT P0, URZ, PT ;  /* 0x0000000000ff782f */ /* 0x000fda0003800000 */
[----:B------:R-:W-:Y:S05]  /*00e0*/  @!P0 BRA `(.L_x_2) ;  /* 0x0000000000848947 */ /* 0x000fea0003800000 */
[----:B------:R-:W-:Y:S01]  /*00f0*/  UMOV UR5, 0x8 ;  /* 0x0000000800057882 */ /* 0x000fe20000000000 */
[----:B------:R-:W-:Y:S02]  /*0100*/  IMAD.MOV.U32 R5, RZ, RZ, 0x1 ;  /* 0x00000001ff057424 */ /* 0x000fe400078e00ff */
[----:B------:R-:W-:Y:S02]  /*0110*/  IMAD.MOV.U32 R3, RZ, RZ, 0xff ;  /* 0x000000ffff037424 */ /* 0x000fe400078e00ff */
[----:B------:R-:W-:Y:S04]  /*0120*/  DEPBAR.LE SB2, 0x36 ;  /* 0x0000ad800000791a */ /* 0x000fe80000000000 */
[----:B------:R-:W2:Y:S02]  /*0130*/  UTCATOMSWS.FIND_AND_SET.ALIGN UP0, UR5, UR5 ;  /* 0x00000005000575e3 */ /* 0x000ea40008000800 */
[----:B--2---:R-:W-:-:S04]  /*0140*/  PLOP3.LUT P0, PT, PT, PT, UP0, 0x80, 0x8 ;  /* 0x000000000008781c */ /* 0x004fc80003f0f008 */
[----:B------:R-:W-:-:S04]  /*0150*/  SEL R2, RZ, 0xffffffff, !P0 ;  /* 0xffffffffff027807 */ /* 0x000fc80004000000 */
[----:B------:R-:W-:Y:S01]  /*0160*/  ISETP.NE.AND P0, PT, R2, RZ, PT ;  /* 0x000000ff0200720c */ /* 0x000fe20003f05270 */
[----:B------:R-:W-:-:S12]  /*0170*/  IMAD.U32 R2, RZ, RZ, UR5 ;  /* 0x00000005ff027e24 */ /* 0x000fd8000f8e00ff */
[----:B------:R-:W-:Y:S05]  /*0180*/  @P0 BRA `(.L_x_3) ;  /* 0x0000000000240947 */ /* 0x000fea0003800000 */
.L_x_4:
[----:B------:R-:W-:Y:S05]  /*0190*/  NANOSLEEP 0x64 ;  /* 0x000000640000795d */ /* 0x000fea0003800000 */
[----:B------:R-:W-:-:S05]  /*01a0*/  UMOV UR5, 0x8 ;  /* 0x0000000800057882 */ /* 0x000fca0000000000 */
[----:B------:R-:W-:Y:S04]  /*01b0*/  DEPBAR.LE SB2, 0x36 ;  /* 0x0000ad800000791a */ /* 0x000fe80000000000 */
[----:B------:R-:W2:Y:S02]  /*01c0*/  UTCATOMSWS.FIND_AND_SET.ALIGN UP0, UR5, UR5 ;  /* 0x00000005000575e3 */ /* 0x000ea40008000800 */
[----:B--2---:R-:W-:-:S04]  /*01d0*/  PLOP3.LUT P0, PT, PT, PT, UP0, 0x80, 0x8 ;  /* 0x000000000008781c */ /* 0x004fc80003f0f008 */
[----:B------:R-:W-:-:S04]  /*01e0*/  SEL R2, RZ, 0xffffffff, !P0 ;  /* 0xffffffffff027807 */ /* 0x000fc80004000000 */
[----:B------:R-:W-:Y:S01]  /*01f0*/  ISETP.NE.AND P0, PT, R2, RZ, PT ;  /* 0x000000ff0200720c */ /* 0x000fe20003f05270 */
[----:B------:R-:W-:-:S12]  /*0200*/  IMAD.U32 R2, RZ, RZ, UR5 ;  /* 0x00000005ff027e24 */ /* 0x000fd8000f8e00ff */
[----:B------:R-:W-:Y:S05]  /*0210*/  @!P0 BRA `(.L_x_4) ;  /* 0xfffffffc00dc8947 */ /* 0x000fea000383ffff */
.L_x_3:
[C---:B------:R-:W-:Y:S01]  /*0220*/  VIADD R4, R2.reuse, 0x10 ;  /* 0x0000001002047836 */ /* 0x040fe20000000000 */
[----:B------:R-:W-:Y:S01]  /*0230*/  UMOV UR5, 0x50 ;  /* 0x0000005000057882 */ /* 0x000fe20000000000 */
[----:B------:R-:W-:Y:S01]  /*0240*/  SHF.L.U32 R3, R3, R2, RZ ;  /* 0x0000000203037219 */ /* 0x000fe200000006ff */
[----:B------:R-:W-:Y:S01]  /*0250*/  ULEA UR5, UR6, UR5, 0x18 ;  /* 0x0000000506057291 */ /* 0x000fe2000f8ec0ff */
[----:B------:R-:W-:Y:S01]  /*0260*/  IMAD.SHL.U32 R2, R2, 0x20, RZ ;  /* 0x0000002002027824 */ /* 0x000fe200078e00ff */
[----:B------:R-:W-:-:S04]  /*0270*/  SHF.L.U32 R4, R5, R4, RZ ;  /* 0x0000000405047219 */ /* 0x000fc800000006ff */
[----:B------:R-:W-:-:S05]  /*0280*/  LOP3.LUT R3, R4, R3, RZ, 0xfc, !PT ;  /* 0x0000000304037212 */ /* 0x000fca00078efcff */
[----:B------:R2:W-:Y:S04]  /*0290*/  ATOMS.OR RZ, [UR5], R3 ;  /* 0x00000003ffff798c */ /* 0x0005e8000b000005 */
[----:B------:R2:W-:Y:S01]  /*02a0*/  STS [UR4], R2 ;  /* 0x00000002ff007988 */ /* 0x0005e20008000804 */
[----:B------:R-:W-:Y:S05]  /*02b0*/  BRA `(.L_x_2) ;  /* 0x0000000000107947 */ /* 0x000fea0003800000 */
.L_x_1:
[----:B------:R-:W-:Y:S01]  /*02c0*/  IMAD.MOV.U32 R3, RZ, RZ, -0x1 ;  /* 0xffffffffff037424 */ /* 0x000fe200078e00ff */
[----:B------:R-:W-:-:S04]  /*02d0*/  MOV R2, 0x300 ;  /* 0x0000030000027802 */ /* 0x000fc80000000f00 */
[----:B------:R2:W-:Y:S03]  /*02e0*/  STS [UR4], R3 ;  /* 0x00000003ff007988 */ /* 0x0005e60008000804 */
[----:B-12---:R-:W-:Y:S05]  /*02f0*/  CALL.REL.NOINC `($__internal_1_$__cuda_sm10x_tcgen05_guardrail_trap_phase_invalid_during_alloc) ;  /* 0x00000028006c7944 */ /* 0x006fea0003c00000 */
.L_x_2:
[----:B------:R-:W-:Y:S05]  /*0300*/  WARPSYNC.ALL ;  /* 0x0000000000007948 */ /* 0x000fea0003800000 */
[----:B------:R-:W-:Y:S01]  /*0310*/  NOP ;  /* 0x0000000000007918 */ /* 0x000fe20000000000 */
.L_x_0:
[----:B------:R-:W3:Y:S08]  /*0320*/  S2UR UR4, SR_CgaCtaId ;  /* 0x00000000000479c3 */ /* 0x000ef00000008800 */
[----:B------:R-:W-:Y:S01]  /*0330*/  BAR.SYNC.DEFER_BLOCKING 0x0 ;  /* 0x0000000000007b1d */ /* 0x000fe20000010000 */
[----:B------:R-:W-:-:S05]  /*0340*/  LOP3.LUT R68, R0, 0xff, RZ, 0xc0, !PT ;  /* 0x000000ff00447812 */ /* 0x000fca00078ec0ff */
[----:B------:R-:W-:Y:S02]  /*0350*/  UMOV UR8, 0x400 ;  /* 0x0000040000087882 */ /* 0x000fe40000000000 */
[----:B------:R-:W4:Y:S08]  /*0360*/  LDC R4, c[0x0][0x398] ;  /* 0x0000e600ff047b82 */ /* 0x000f300000000800 */
[----:B------:R-:W5:Y:S01]  /*0370*/  LDC R10, c[0x0][0x3a0] ;  /* 0x0000e800ff0a7b82 */ /* 0x000f620000000800 */
[----:B---3--:R-:W-:-:S07]  /*0380*/  ULEA UR8, UR4, UR8, 0x18 ;  /* 0x0000000804087291 */ /* 0x008fce000f8ec0ff */
[----:B------:R-:W3:Y:S02]  /*0390*/  S2UR UR12, SR_CTAID.Y ;  /* 0x00000000000c79c3 */ /* 0x000ee40000002600 */
[----:B--2---:R-:W2:Y:S06]  /*03a0*/  LDS R3, [UR8] ;  /* 0x00000008ff037984 */ /* 0x004eac0008000800 */
[----:B------:R-:W-:Y:S06]  /*03b0*/  BAR.SYNC.DEFER_BLOCKING 0x0 ;  /* 0x0000000000007b1d */ /* 0x000fec0000010000 */
[----:B------:R-:W-:Y:S05]  /*03c0*/  @P2 BRA `(.L_x_5) ;  /* 0x0000000000182947 */ /* 0x000fea0003800000 */
[----:B------:R-:W-:Y:S01]  /*03d0*/  ELECT P0, URZ, PT ;  /* 0x0000000000ff782f */ /* 0x000fe20003800000 */
[----:B------:R-:W-:Y:S01]  /*03e0*/  IMAD.MOV.U32 R2, RZ, RZ, 0x1 ;  /* 0x00000001ff027424 */ /* 0x000fe200078e00ff */
[----:B------:R-:W-:Y:S01]  /*03f0*/  UMOV UR5, 0x40 ;  /* 0x0000004000057882 */ /* 0x000fe20000000000 */
[----:B------:R-:W-:Y:S01]  /*0400*/  UVIRTCOUNT.DEALLOC.SMPOOL 0x80 ;  /* 0x000000800000784c */ /* 0x000fe20000000000 */
[----:B------:R-:W-:-:S09]  /*0410*/  ULEA UR5, UR4, UR5, 0x18 ;  /* 0x0000000504057291 */ /* 0x000fd2000f8ec0ff */
[----:B------:R5:W-:Y:S03]  /*0420*/  @P0 STS.U8 [UR5], R2 ;  /* 0x00000002ff000988 */ /* 0x000be60008000005 */
.L_x_5:
[----:B------:R-:W5:Y:S01]  /*0430*/  S2UR UR4, SR_CTAID.Z ;  /* 0x00000000000479c3 */ /* 0x000f620000002700 */
[----:B------:R-:W4:Y:S01]  /*0440*/  LDCU UR5, c[0x0][0x370] ;  /* 0x00006e00ff0577ac */ /* 0x000f220008000800 */
[----:B------:R-:W-:Y:S01]  /*0450*/  ISETP.GE.U32.AND P0, PT, R68, 0x20, PT ;  /* 0x000000204400780c */ /* 0x000fe20003f06070 */
[----:B----4-:R-:W-:Y:S01]  /*0460*/  VIADD R4, R4, 0xffffffff ;  /* 0xffffffff04047836 */ /* 0x010fe20000000000 */
[C---:B------:R-:W-:Y:S01]  /*0470*/  ISETP.NE.U32.AND P3, PT, R68.reuse, RZ, PT ;  /* 0x000000ff4400720c */ /* 0x040fe20003f65070 */
[----:B------:R-:W5:Y:S01]  /*0480*/  LDCU UR6, c[0x0][0x374] ;  /* 0x00006e80ff0677ac */ /* 0x000f620008000800 */
[----:B------:R-:W-:Y:S01]  /*0490*/  LEA R11, R68, UR8, 0x2 ;  /* 0x00000008440b7c11 */ /* 0x000fe2000f8e10ff */
[----:B-----5:R-:W-:Y:S01]  /*04a0*/  VIADD R12, R10, 0xffffffff ;  /* 0xffffffff0a0c7836 */ /* 0x020fe20000000000 */
[----:B------:R-:W4:Y:S01]  /*04b0*/  S2UR UR13, SR_CTAID.X ;  /* 0x00000000000d79c3 */ /* 0x000f220000002500 */
[----:B------:R-:W5:Y:S01]  /*04c0*/  LDCU.64 UR10, c[0x0][0x3c0] ;  /* 0x00007800ff0a77ac */ /* 0x000f620008000a00 */
[----:B--2---:R-:W-:Y:S01]  /*04d0*/  R2UR UR24, R3 ;  /* 0x00000000031872ca */ /* 0x004fe200000e0000 */
[----:B------:R-:W-:Y:S04]  /*04e0*/  BSSY.RECONVERGENT B0, `(.L_x_6) ;  /* 0x0000011000007945 */ /* 0x000fe80003800200 */
[----:B------:R2:W-:Y:S01]  /*04f0*/  @!P0 STS [R11], RZ ;  /* 0x000000ff0b008388 */ /* 0x0005e20000000800 */
[----:B------:R-:W-:-:S03]  /*0500*/  NOP ;  /* 0x0000000000007918 */ /* 0x000fc60000000000 */
[----:B------:R2:W-:Y:S01]  /*0510*/  @!P3 STS [UR8+0x24], R4 ;  /* 0x00002404ff00b988 */ /* 0x0005e20008000808 */
[----:B---3--:R-:W-:-:S03]  /*0520*/  UIMAD UR4, UR4, UR6, UR12 ;  /* 0x00000006040472a4 */ /* 0x008fc6000f8e020c */
[----:B------:R2:W-:Y:S01]  /*0530*/  @!P3 STS [UR8+0x20], R12 ;  /* 0x0000200cff00b988 */ /* 0x0005e20008000808 */
[----:B----4-:R-:W-:-:S04]  /*0540*/  UIMAD UR4, UR4, UR5, UR13 ;  /* 0x00000005040472a4 */ /* 0x010fc8000f8e020d */
[----:B------:R-:W-:-:S04]  /*0550*/  UIMAD UR4, UR4, 0x180, URZ ;  /* 0x00000180040478a4 */ /* 0x000fc8000f8e02ff */
[----:B-----5:R-:W-:-:S04]  /*0560*/  UIADD3 UR20, UP0, UPT, UR4, UR10, URZ ;  /* 0x0000000a04147290 */ /* 0x020fc8000ff1e0ff */
[----:B------:R-:W-:Y:S01]  /*0570*/  ULEA.HI.X.SX32 UR21, UR4, UR11, 0x1, UP0 ;  /* 0x0000000b04157291 */ /* 0x000fe200080f0eff */
[----:B--2---:R-:W-:Y:S11]  /*0580*/  @P3 BRA `(.L_x_7) ;  /* 0x0000000000183947 */ /* 0x004ff60003800000 */
[----:B------:R-:W2:Y:S01]  /*0590*/  LDS R2, [UR8+0x8] ;  /* 0x00000808ff027984 */ /* 0x000ea20008000800 */
[----:B------:R-:W3:Y:S01]  /*05a0*/  LDC.64 R6, c[0x0][0x380] ;  /* 0x0000e000ff067b82 */ /* 0x000ee20000000a00 */
[----:B------:R-:W-:Y:S02]  /*05b0*/  IMAD.MOV.U32 R3, RZ, RZ, 0x70 ;  /* 0x00000070ff037424 */ /* 0x000fe400078e00ff */
[----:B---3--:R3:W-:Y:S03]  /*05c0*/  STS.64 [UR8], R6 ;  /* 0x00000006ff007988 */ /* 0x0087e60008000a08 */
[----:B--2---:R-:W-:-:S05]  /*05d0*/  LOP3.LUT R2, R2, 0x10, R3, 0xd8, !PT ;  /* 0x0000001002027812 */ /* 0x004fca00078ed803 */
[----:B------:R3:W-:Y:S02]  /*05e0*/  STS [UR8+0x8], R2 ;  /* 0x00000802ff007988 */ /* 0x0007e40008000808 */
.L_x_7:
[----:B------:R-:W-:Y:S05]  /*05f0*/  BSYNC.RECONVERGENT B0 ;  /* 0x0000000000007941 */ /* 0x000fea0003800200 */
.L_x_6:
[----:B------:R-:W-:Y:S04]  /*0600*/  BSSY.RECONVERGENT B0, `(.L_x_8) ;  /* 0x000000a000007945 */ /* 0x000fe80003800200 */
[----:B------:R-:W-:Y:S05]  /*0610*/  @P3 BRA `(.L_x_9) ;  /* 0x0000000000203947 */ /* 0x000fea0003800000 */
[----:B---3--:R-:W2:Y:S01]  /*0620*/  LDS R2, [UR8+0x34] ;  /* 0x00003408ff027984 */ /* 0x008ea20008000800 */
[----:B------:R-:W-:Y:S02]  /*0630*/  IMAD.MOV.U32 R3, RZ, RZ, 0x3f000000 ;  /* 0x3f000000ff037424 */ /* 0x000fe400078e00ff */
[----:B------:R-:W-:Y:S01]  /*0640*/  @!P3 IMAD.MOV.U32 R5, RZ, RZ, 0x3f ;  /* 0x0000003fff05b424 */ /* 0x000fe200078e00ff */
[----:B------:R-:W3:Y:S02]  /*0650*/  @!P3 LDS R6, [UR8+0x38] ;  /* 0x00003808ff06b984 */ /* 0x000ee40008000800 */
[----:B--2---:R-:W-:Y:S02]  /*0660*/  LOP3.LUT R2, R2, 0xff000000, R3, 0xb8, !PT ;  /* 0xff00000002027812 */ /* 0x004fe400078eb803 */
[----:B---3--:R-:W-:-:S03]  /*0670*/  @!P3 LOP3.LUT R3, R6, 0xff, R5, 0xb8, !PT ;  /* 0x000000ff0603b812 */ /* 0x008fc600078eb805 */
[----:B------:R2:W-:Y:S04]  /*0680*/  STS [UR8+0x34], R2 ;  /* 0x00003402ff007988 */ /* 0x0005e80008000808 */
[----:B------:R2:W-:Y:S02]  /*0690*/  @!P3 STS [UR8+0x38], R3 ;  /* 0x00003803ff00b988 */ /* 0x0005e40008000808 */
.L_x_9:
[----:B------:R-:W-:Y:S05]  /*06a0*/  BSYNC.RECONVERGENT B0 ;  /* 0x0000000000007941 */ /* 0x000fea0003800200 */
.L_x_8:
[----:B------:R-:W-:Y:S04]  /*06b0*/  BSSY.RECONVERGENT B0, `(.L_x_10) ;  /* 0x000000e000007945 */ /* 0x000fe80003800200 */
[----:B------:R-:W-:Y:S05]  /*06c0*/  @P3 BRA `(.L_x_11) ;  /* 0x0000000000303947 */ /* 0x000fea0003800000 */
[----:B--2---:R-:W2:Y:S01]  /*06d0*/  LDS R3, [UR8+0x34] ;  /* 0x00003408ff037984 */ /* 0x004ea20008000800 */
[----:B------:R-:W4:Y:S03]  /*06e0*/  LDC.64 R8, c[0x0][0x3a8] ;  /* 0x0000ea00ff087b82 */ /* 0x000f260000000a00 */
[----:B---3--:R-:W3:Y:S01]  /*06f0*/  LDS R2, [UR8+0x1c] ;  /* 0x00001c08ff027984 */ /* 0x008ee20008000800 */
[C---:B----4-:R-:W-:Y:S01]  /*0700*/  SHF.L.U64.HI R6, R8.reuse, 0x1, R9 ;  /* 0x0000000108067819 */ /* 0x050fe20000010209 */
[----:B------:R-:W-:-:S03]  /*0710*/  IMAD.SHL.U32 R5, R8, 0x2, RZ ;  /* 0x0000000208057824 */ /* 0x000fc600078e00ff */
[--C-:B------:R-:W-:Y:S02]  /*0720*/  SHF.R.U32.HI R7, RZ, 0x4, R6.reuse ;  /* 0x00000004ff077819 */ /* 0x100fe40000011606 */
[----:B------:R-:W-:-:S05]  /*0730*/  SHF.R.U64 R5, R5, 0x4, R6 ;  /* 0x0000000405057819 */ /* 0x000fca0000001206 */
[----:B------:R4:W-:Y:S01]  /*0740*/  STS [UR8+0xc], R5 ;  /* 0x00000c05ff007988 */ /* 0x0009e20008000808 */
[----:B--2---:R-:W-:Y:S02]  /*0750*/  LOP3.LUT R3, R3, 0x7, RZ, 0xb8, !PT ;  /* 0x0000000703037812 */ /* 0x004fe400078eb8ff */
[----:B---3--:R-:W-:-:S03]  /*0760*/  LOP3.LUT R2, R2, 0xf, R7, 0xb8, !PT ;  /* 0x0000000f02027812 */ /* 0x008fc600078eb807 */
[----:B------:R4:W-:Y:S04]  /*0770*/  STS [UR8+0x34], R3 ;  /* 0x00003403ff007988 */ /* 0x0009e80008000808 */
[----:B------:R4:W-:Y:S02]  /*0780*/  STS [UR8+0x1c], R2 ;  /* 0x00001c02ff007988 */ /* 0x0009e40008000808 */
.L_x_11:
[----:B------:R-:W-:Y:S05]  /*0790*/  BSYNC.RECONVERGENT B0 ;  /* 0x0000000000007941 */ /* 0x000fea0003800200 */
.L_x_10:
[----:B------:R-:W-:Y:S04]  /*07a0*/  BSSY.RECONVERGENT B1, `(.L_x_12) ;  /* 0x000001a000017945 */ /* 0x000fe80003800200 */
[----:B------:R-:W-:Y:S04]  /*07b0*/  BSSY.RELIABLE B0, `(.L_x_13) ;  /* 0x0000015000007945 */ /* 0x000fe80003800100 */
[----:B------:R-:W-:Y:S05]  /*07c0*/  @P3 BRA `(.L_x_14) ;  /* 0x0000000000203947 */ /* 0x000fea0003800000 */
[----:B--234-:R-:W2:Y:S02]  /*07d0*/  LDS R2, [UR8+0x34] ;  /* 0x00003408ff027984 */ /* 0x01cea40008000800 */
[----:B--2---:R-:W-:-:S05]  /*07e0*/  LOP3.LUT R2, R2, 0x38, RZ, 0xb8, !PT ;  /* 0x0000003802027812 */ /* 0x004fca00078eb8ff */
[----:B------:R2:W-:Y:S01]  /*07f0*/  STS [UR8+0x34], R2 ;  /* 0x00003402ff007988 */ /* 0x0005e20008000808 */
[----:B------:R-:W-:Y:S05]  /*0800*/  @P3 BRA `(.L_x_15) ;  /* 0x0000000000203947 */ /* 0x000fea0003800000 */
[----:B--2---:R-:W2:Y:S01]  /*0810*/  LDS R2, [UR8+0x8] ;  /* 0x00000808ff027984 */ /* 0x004ea20008000800 */
[----:B------:R-:W-:-:S05]  /*0820*/  IMAD.MOV.U32 R3, RZ, RZ, 0x780 ;  /* 0x00000780ff037424 */ /* 0x000fca00078e00ff */
[----:B--2---:R-:W-:-:S05]  /*0830*/  LOP3.LUT R2, R2, 0x500, R3, 0xd8, !PT ;  /* 0x0000050002027812 */ /* 0x004fca00078ed803 */
[----:B------:R5:W-:Y:S02]  /*0840*/  STS [UR8+0x8], R2 ;  /* 0x00000802ff007988 */ /* 0x000be40008000808 */
.L_x_14:
[----:B------:R-:W-:Y:S05]  /*0850*/  @P3 BRA `(.L_x_16) ;  /* 0x0000000000283947 */ /* 0x000fea0003800000 */
[----:B--2345:R-:W2:Y:S02]  /*0860*/  LDS R2, [UR8+0x8] ;  /* 0x00000808ff027984 */ /* 0x03cea40008000800 */
[----:B--2---:R-:W-:-:S05]  /*0870*/  LOP3.LUT R2, R2, 0x1800, RZ, 0xb8, !PT ;  /* 0x0000180002027812 */ /* 0x004fca00078eb8ff */
[----:B------:R3:W-:Y:S02]  /*0880*/  STS [UR8+0x8], R2 ;  /* 0x00000802ff007988 */ /* 0x0007e40008000808 */
.L_x_15:
[----:B------:R-:W-:Y:S05]  /*0890*/  @P3 BREAK.RELIABLE B0 ;  /* 0x0000000000003942 */ /* 0x000fea0003800100 */
[----:B------:R-:W-:Y:S05]  /*08a0*/  @P3 BRA `(.L_x_17) ;  /* 0x0000000000243947 */ /* 0x000fea0003800000 */
[----:B------:R-:W4:Y:S01]  /*08b0*/  LDS R3, [UR8+0x8] ;  /* 0x00000808ff037984 */ /* 0x000f220008000800 */
[----:B--23--:R-:W-:-:S05]  /*08c0*/  IMAD.MOV.U32 R2, RZ, RZ, 0x6000 ;  /* 0x00006000ff027424 */ /* 0x00cfca00078e00ff */
[----:B----4-:R-:W-:-:S04]  /*08d0*/  LOP3.LUT R2, R3, 0x6000, R2, 0xd8, !PT ;  /* 0x0000600003027812 */ /* 0x010fc800078ed802 */
[----:B------:R-:W-:-:S05]  /*08e0*/  LOP3.LUT R2, R2, 0x400000, RZ, 0xb8, !PT ;  /* 0x0040000002027812 */ /* 0x000fca00078eb8ff */
[----:B------:R2:W-:Y:S02]  /*08f0*/  STS [UR8+0x8], R2 ;  /* 0x00000802ff007988 */ /* 0x0005e40008000808 */
.L_x_16:
[----:B------:R-:W-:Y:S05]  /*0900*/  BSYNC.RELIABLE B0 ;  /* 0x0000000000007941 */ /* 0x000fea0003800100 */
.L_x_13:
[----:B--2345:R-:W2:Y:S02]  /*0910*/  @!P3 LDS R2, [UR8+0x8] ;  /* 0x00000808ff02b984 */ /* 0x03cea40008000800 */
[----:B--2---:R-:W-:-:S05]  /*0920*/  @!P3 LOP3.LUT R2, R2, 0x8000, RZ, 0xb8, !PT ;  /* 0x000080000202b812 */ /* 0x004fca00078eb8ff */
[----:B------:R4:W-:Y:S02]  /*0930*/  @!P3 STS [UR8+0x8], R2 ;  /* 0x00000802ff00b988 */ /* 0x0009e40008000808 */
.L_x_17:
[----:B------:R-:W-:Y:S05]  /*0940*/  BSYNC.RECONVERGENT B1 ;  /* 0x0000000000017941 */ /* 0x000fea0003800200 */
.L_x_12:
[----:B------:R-:W-:Y:S05]  /*0950*/  WARPSYNC.ALL ;  /* 0x0000000000007948 */ /* 0x000fea0003800000 */
[----:B------:R-:W-:Y:S01]  /*0960*/  NOP ;  /* 0x0000000000007918 */ /* 0x000fe20000000000 */
[----:B------:R-:W5:Y:S02]  /*0970*/  LDC R5, c[0x0][0x39c] ;  /* 0x0000e700ff057b82 */ /* 0x000f640000000800 */
[----:B-----5:R-:W-:Y:S01]  /*0980*/  VIADD R5, R5, 0xffffffff ;  /* 0xffffffff05057836 */ /* 0x020fe20000000000 */
[----:B------:R-:W-:Y:S06]  /*0990*/  @P0 BRA `(.L_x_18) ;  /* 0x0000000000300947 */ /* 0x000fec0003800000 */
[----:B--234-:R-:W2:Y:S01]  /*09a0*/  S2R R2, SR_LANEID ;  /* 0x0000000000027919 */ /* 0x01cea20000000000 */
[----:B------:R-:W-:Y:S05]  /*09b0*/  WARPSYNC.ALL ;  /* 0x0000000000007948 */ /* 0x000fea0003800000 */
[----:B------:R-:W-:Y:S01]  /*09c0*/  NOP ;  /* 0x0000000000007918 */ /* 0x000fe20000000000 */
[----:B--2---:R-:W-:-:S05]  /*09d0*/  IMAD.SHL.U32 R6, R2, 0x4, RZ ;  /* 0x0000000402067824 */ /* 0x004fca00078e00ff */
[----:B------:R-:W2:Y:S01]  /*09e0*/  LDS R7, [R6+UR8] ;  /* 0x0000000806077984 */ /* 0x000ea20008000800 */
[----:B------:R-:W-:-:S05]  /*09f0*/  IADD3 R2, P1, PT, R6, UR20, RZ ;  /* 0x0000001406027c10 */ /* 0x000fca000ff3e0ff */
[----:B------:R-:W-:-:S05]  /*0a00*/  IMAD.X R3, RZ, RZ, UR21, P1 ;  /* 0x00000015ff037e24 */ /* 0x000fca00088e06ff */
[----:B--2---:R5:W2:Y:S01]  /*0a10*/  ATOMG.E.EXCH.STRONG.GPU PT, RZ, [R2], R7 ;  /* 0x0000000702ff73a8 */ /* 0x004aa200041ee100 */
[----:B------:R-:W-:-:S04]  /*0a20*/  DEPBAR {5,4,3,2,1,0} ;  /* 0x0000003f0000791a */ /* 0x000fc80000000000 */
[----:B------:R-:W3:Y:S02]  /*0a30*/  CCTL.E.C.LDCU.IV.DEEP [UR20] ;  /* 0x0000000014007540 */ /* 0x000ee40009c08000 */
[----:B---3--:R5:W-:Y:S01]  /*0a40*/  UTMACCTL.IV [UR20] ;  /* 0x00000000140079b9 */ /* 0x008be20008000000 */
[----:B------:R-:W-:Y:S01]  /*0a50*/  NOP ;  /* 0x0000000000007918 */ /* 0x000fe20000000000 */
.L_x_18:
[----:B------:R-:W-:Y:S05]  /*0a60*/  @P0 BRA `(.L_x_19) ;  /* 0x00000000000c0947 */ /* 0x000fea0003800000 */
[----:B------:R0:W-:Y:S01]  /*0a70*/  UTMACMDFLUSH ;  /* 0x00000000000079b7 */ /* 0x0001e20000000000 */
[----:B------:R-:W-:Y:S05]  /*0a80*/  @P0 BRA `(.L_x_19) ;  /* 0x0000000000040947 */ /* 0x000fea0003800000 */
[----:B------:R-:W-:-:S04]  /*0a90*/  DEPBAR.LE SB0, 0x0 ;  /* 0x000080000000791a */ /* 0x000fc80000000000 */
.L_x_19:
[----:B------:R-:W-:Y:S05]  /*0aa0*/  WARPSYNC.ALL ;  /* 0x0000000000007948 */ /* 0x000fea0003800000 */
[----:B------:R-:W-:Y:S01]  /*0ab0*/  NOP ;  /* 0x0000000000007918 */ /* 0x000fe20000000000 */
[----:B--2---:R-:W-:Y:S06]  /*0ac0*/  BAR.SYNC.DEFER_BLOCKING 0x0 ;  /* 0x0000000000007b1d */ /* 0x004fec0000010000 */
[----:B------:R-:W-:Y:S02]  /*0ad0*/  BSSY.RECONVERGENT B1, `(.L_x_20) ;  /* 0x000000b000017945 */ /* 0x000fe40003800200 */
[----:B------:R-:W-:Y:S06]  /*0ae0*/  BAR.SYNC.DEFER_BLOCKING 0x0 ;  /* 0x0000000000007b1d */ /* 0x000fec0000010000 */
[----:B------:R2:W-:Y:S01]  /*0af0*/  @!P0 STS [R11], RZ ;  /* 0x000000ff0b008388 */ /* 0x0005e20000000800 */
[----:B------:R-:W-:Y:S01]  /*0b00*/  NOP ;  /* 0x0000000000007918 */ /* 0x000fe20000000000 */
[----:B------:R-:W-:Y:S05]  /*0b10*/  @P3 BRA `(.L_x_21) ;  /* 0x0000000000183947 */ /* 0x000fea0003800000 */
[----:B---345:R-:W3:Y:S01]  /*0b20*/  LDS R2, [UR8+0x8] ;  /* 0x00000808ff027984 */ /* 0x038ee20008000800 */
[----:B------:R-:W4:Y:S01]  /*0b30*/  LDC.64 R6, c[0x0][0x388] ;  /* 0x0000e200ff067b82 */ /* 0x000f220000000a00 */
[----:B------:R-:W-:Y:S02]  /*0b40*/  IMAD.MOV.U32 R3, RZ, RZ, 0x70 ;  /* 0x00000070ff037424 */ /* 0x000fe400078e00ff */
[----:B----4-:R4:W-:Y:S03]  /*0b50*/  STS.64 [UR8], R6 ;  /* 0x00000006ff007988 */ /* 0x0109e60008000a08 */
[----:B---3--:R-:W-:-:S05]  /*0b60*/  LOP3.LUT R2, R2, 0x10, R3, 0xd8, !PT ;  /* 0x0000001002027812 */ /* 0x008fca00078ed803 */
[----:B------:R4:W-:Y:S02]  /*0b70*/  STS [UR8+0x8], R2 ;  /* 0x00000802ff007988 */ /* 0x0009e40008000808 */
.L_x_21:
[----:B-----5:R-:W-:Y:S05]  /*0b80*/  BSYNC.RECONVERGENT B1 ;  /* 0x0000000000017941 */ /* 0x020fea0003800200 */
.L_x_20:
[----:B------:R-:W-:Y:S04]  /*0b90*/  BSSY.RECONVERGENT B1, `(.L_x_22) ;  /* 0x000000a000017945 */ /* 0x000fe80003800200 */
[----:B------:R-:W-:Y:S05]  /*0ba0*/  @P3 BRA `(.L_x_23) ;  /* 0x0000000000203947 */ /* 0x000fea0003800000 */
[----:B---34-:R-:W3:Y:S01]  /*0bb0*/  LDS R2, [UR8+0x34] ;  /* 0x00003408ff027984 */ /* 0x018ee20008000800 */
[----:B------:R-:W-:Y:S02]  /*0bc0*/  IMAD.MOV.U32 R7, RZ, RZ, 0x3f000000 ;  /* 0x3f000000ff077424 */ /* 0x000fe400078e00ff */
[----:B------:R-:W-:Y:S01]  /*0bd0*/  @!P3 IMAD.MOV.U32 R6, RZ, RZ, 0x3f ;  /* 0x0000003fff06b424 */ /* 0x000fe200078e00ff */
[----:B------:R-:W4:Y:S02]  /*0be0*/  @!P3 LDS R3, [UR8+0x38] ;  /* 0x00003808ff03b984 */ /* 0x000f240008000800 */
[----:B---3--:R-:W-:Y:S02]  /*0bf0*/  LOP3.LUT R2, R2, 0xff000000, R7, 0xb8, !PT ;  /* 0xff00000002027812 */ /* 0x008fe400078eb807 */
[----:B----4-:R-:W-:-:S03]  /*0c00*/  @!P3 LOP3.LUT R3, R3, 0xff, R6, 0xb8, !PT ;  /* 0x000000ff0303b812 */ /* 0x010fc600078eb806 */
[----:B------:R5:W-:Y:S04]  /*0c10*/  STS [UR8+0x34], R2 ;  /* 0x00003402ff007988 */ /* 0x000be80008000808 */
[----:B------:R5:W-:Y:S02]  /*0c20*/  @!P3 STS [UR8+0x38], R3 ;  /* 0x00003803ff00b988 */ /* 0x000be40008000808 */
.L_x_23:
[----:B------:R-:W-:Y:S05]  /*0c30*/  BSYNC.RECONVERGENT B1 ;  /* 0x0000000000017941 */ /* 0x000fea0003800200 */
.L_x_22:
[----:B------:R-:W-:Y:S04]  /*0c40*/  BSSY.RECONVERGENT B1, `(.L_x_24) ;  /* 0x0000004000017945 */ /* 0x000fe80003800200 */
[----:B------:R-:W-:Y:S05]  /*0c50*/  @P3 BRA `(.L_x_25) ;  /* 0x0000000000083947 */ /* 0x000fea0003800000 */
[----:B------:R2:W-:Y:S04]  /*0c60*/  STS [UR8+0x24], R12 ;  /* 0x0000240cff007988 */ /* 0x0005e80008000808 */
[----:B------:R2:W-:Y:S02]  /*0c70*/  STS [UR8+0x20], R5 ;  /* 0x00002005ff007988 */ /* 0x0005e40008000808 */
.L_x_25:
[----:B------:R-:W-:Y:S05]  /*0c80*/  BSYNC.RECONVERGENT B1 ;  /* 0x0000000000017941 */ /* 0x000fea0003800200 */
.L_x_24:
[----:B------:R-:W-:Y:S04]  /*0c90*/  BSSY.RECONVERGENT B1, `(.L_x_26) ;  /* 0x000000e000017945 */ /* 0x000fe80003800200 */
[----:B------:R-:W-:Y:S05]  /*0ca0*/  @P3 BRA `(.L_x_27) ;  /* 0x0000000000303947 */ /* 0x000fea0003800000 */
[----:B-----5:R-:W5:Y:S01]  /*0cb0*/  LDS R3, [UR8+0x34] ;  /* 0x00003408ff037984 */ /* 0x020f620008000800 */
[----:B----4-:R-:W4:Y:S03]  /*0cc0*/  LDC.64 R6, c[0x0][0x3b0] ;  /* 0x0000ec00ff067b82 */ /* 0x010f260000000a00 */
[----:B---3--:R-:W3:Y:S01]  /*0cd0*/  LDS R2, [UR8+0x1c] ;  /* 0x00001c08ff027984 */ /* 0x008ee20008000800 */
[C---:B----4-:R-:W-:Y:S01]  /*0ce0*/  SHF.L.U64.HI R7, R6.reuse, 0x1, R7 ;  /* 0x0000000106077819 */ /* 0x050fe20000010207 */
[----:B------:R-:W-:-:S03]  /*0cf0*/  IMAD.SHL.U32 R6, R6, 0x2, RZ ;  /* 0x0000000206067824 */ /* 0x000fc600078e00ff */
[--C-:B------:R-:W-:Y:S02]  /*0d00*/  SHF.R.U32.HI R9, RZ, 0x4, R7.reuse ;  /* 0x00000004ff097819 */ /* 0x100fe40000011607 */
[----:B------:R-:W-:-:S05]  /*0d10*/  SHF.R.U64 R6, R6, 0x4, R7 ;  /* 0x0000000406067819 */ /* 0x000fca0000001207 */
[----:B------:R4:W-:Y:S01]  /*0d20*/  STS [UR8+0xc], R6 ;  /* 0x00000c06ff007988 */ /* 0x0009e20008000808 */
[----:B-----5:R-:W-:Y:S02]  /*0d30*/  LOP3.LUT R3, R3, 0x7, RZ, 0xb8, !PT ;  /* 0x0000000703037812 */ /* 0x020fe400078eb8ff */
[----:B---3--:R-:W-:-:S03]  /*0d40*/  LOP3.LUT R2, R2, 0xf, R9, 0xb8, !PT ;  /* 0x0000000f02027812 */ /* 0x008fc600078eb809 */
[----:B------:R4:W-:Y:S04]  /*0d50*/  STS [UR8+0x34], R3 ;  /* 0x00003403ff007988 */ /* 0x0009e80008000808 */
[----:B------:R4:W-:Y:S02]  /*0d60*/  STS [UR8+0x1c], R2 ;  /* 0x00001c02ff007988 */ /* 0x0009e40008000808 */
.L_x_27:
[----:B------:R-:W-:Y:S05]  /*0d70*/  BSYNC.RECONVERGENT B1 ;  /* 0x0000000000017941 */ /* 0x000fea0003800200 */
.L_x_26:
[----:B------:R-:W-:Y:S04]  /*0d80*/  BSSY.RECONVERGENT B2, `(.L_x_28) ;  /* 0x000001a000027945 */ /* 0x000fe80003800200 */
[----:B------:R-:W-:Y:S04]  /*0d90*/  BSSY.RELIABLE B1, `(.L_x_29) ;  /* 0x0000015000017945 */ /* 0x000fe80003800100 */
[----:B------:R-:W-:Y:S05]  /*0da0*/  @P3 BRA `(.L_x_30) ;  /* 0x0000000000203947 */ /* 0x000fea0003800000 */
[----:B---345:R-:W3:Y:S02]  /*0db0*/  LDS R2, [UR8+0x34] ;  /* 0x00003408ff027984 */ /* 0x038ee40008000800 */
[----:B---3--:R-:W-:-:S05]  /*0dc0*/  LOP3.LUT R2, R2, 0x38, RZ, 0xb8, !PT ;  /* 0x0000003802027812 */ /* 0x008fca00078eb8ff */
[----:B------:R3:W-:Y:S01]  /*0dd0*/  STS [UR8+0x34], R2 ;  /* 0x00003402ff007988 */ /* 0x0007e20008000808 */
[----:B------:R-:W-:Y:S05]  /*0de0*/  @P3 BRA `(.L_x_31) ;  /* 0x0000000000203947 */ /* 0x000fea0003800000 */
[----:B---3--:R-:W3:Y:S01]  /*0df0*/  LDS R2, [UR8+0x8] ;  /* 0x00000808ff027984 */ /* 0x008ee20008000800 */
[----:B------:R-:W-:-:S05]  /*0e00*/  IMAD.MOV.U32 R3, RZ, RZ, 0x780 ;  /* 0x00000780ff037424 */ /* 0x000fca00078e00ff */
[----:B---3--:R-:W-:-:S05]  /*0e10*/  LOP3.LUT R2, R2, 0x500, R3, 0xd8, !PT ;  /* 0x0000050002027812 */ /* 0x008fca00078ed803 */
[----:B------:R3:W-:Y:S02]  /*0e20*/  STS [UR8+0x8], R2 ;  /* 0x00000802ff007988 */ /* 0x0007e40008000808 */
.L_x_30:
[----:B------:R-:W-:Y:S05]  /*0e30*/  @P3 BRA `(.L_x_32) ;  /* 0x0000000000283947 */ /* 0x000fea0003800000 */
[----:B---345:R-:W3:Y:S02]  /*0e40*/  LDS R2, [UR8+0x8] ;  /* 0x00000808ff027984 */ /* 0x038ee40008000800 */
[----:B---3--:R-:W-:-:S05]  /*0e50*/  LOP3.LUT R2, R2, 0x1800, RZ, 0xb8, !PT ;  /* 0x0000180002027812 */ /* 0x008fca00078eb8ff */
[----:B------:R4:W-:Y:S02]  /*0e60*/  STS [UR8+0x8], R2 ;  /* 0x00000802ff007988 */ /* 0x0009e40008000808 */
.L_x_31:
[----:B------:R-:W-:Y:S05]  /*0e70*/  @P3 BREAK.RELIABLE B1 ;  /* 0x0000000000013942 */ /* 0x000fea0003800100 */
[----:B------:R-:W-:Y:S05]  /*0e80*/  @P3 BRA `(.L_x_33) ;  /* 0x0000000000243947 */ /* 0x000fea0003800000 */
[----:B---34-:R-:W3:Y:S01]  /*0e90*/  LDS R2, [UR8+0x8] ;  /* 0x00000808ff027984 */ /* 0x018ee20008000800 */
[----:B------:R-:W-:-:S05]  /*0ea0*/  IMAD.MOV.U32 R3, RZ, RZ, 0x6000 ;  /* 0x00006000ff037424 */ /* 0x000fca00078e00ff */
[----:B---3--:R-:W-:-:S04]  /*0eb0*/  LOP3.LUT R2, R2, 0x6000, R3, 0xd8, !PT ;  /* 0x0000600002027812 */ /* 0x008fc800078ed803 */
[----:B------:R-:W-:-:S05]  /*0ec0*/  LOP3.LUT R2, R2, 0x400000, RZ, 0xb8, !PT ;  /* 0x0040000002027812 */ /* 0x000fca00078eb8ff */
[----:B------:R3:W-:Y:S02]  /*0ed0*/  STS [UR8+0x8], R2 ;  /* 0x00000802ff007988 */ /* 0x0007e40008000808 */
.L_x_32:
[----:B------:R-:W-:Y:S05]  /*0ee0*/  BSYNC.RELIABLE B1 ;  /* 0x0000000000017941 */ /* 0x000fea0003800100 */
.L_x_29:
[----:B---345:R-:W3:Y:S02]  /*0ef0*/  @!P3 LDS R2, [UR8+0x8] ;  /* 0x00000808ff02b984 */ /* 0x038ee40008000800 */
[----:B---3--:R-:W-:-:S05]  /*0f00*/  @!P3 LOP3.LUT R2, R2, 0x8000, RZ, 0xb8, !PT ;  /* 0x000080000202b812 */ /* 0x008fca00078eb8ff */
[----:B------:R5:W-:Y:S02]  /*0f10*/  @!P3 STS [UR8+0x8], R2 ;  /* 0x00000802ff00b988 */ /* 0x000be40008000808 */
.L_x_33:
[----:B------:R-:W-:Y:S05]  /*0f20*/  BSYNC.RECONVERGENT B2 ;  /* 0x0000000000027941 */ /* 0x000fea0003800200 */
.L_x_28:
[----:B------:R-:W-:Y:S05]  /*0f30*/  WARPSYNC.ALL ;  /* 0x0000000000007948 */ /* 0x000fea0003800000 */
[----:B------:R-:W-:Y:S01]  /*0f40*/  NOP ;  /* 0x0000000000007918 */ /* 0x000fe20000000000 */
[----:B------:R-:W-:-:S04]  /*0f50*/  UIADD3 UR5, UPT, UPT, UR4, 0x80, URZ ;  /* 0x0000008004057890 */ /* 0x000fc8000fffe0ff */
[----:B------:R-:W-:-:S04]  /*0f60*/  UIADD3 UR22, UP0, UPT, UR5, UR10, URZ ;  /* 0x0000000a05167290 */ /* 0x000fc8000ff1e0ff */
[----:B------:R-:W-:Y:S01]  /*0f70*/  ULEA.HI.X.SX32 UR23, UR5, UR11, 0x1, UP0 ;  /* 0x0000000b05177291 */ /* 0x000fe200080f0eff */
[----:B------:R-:W-:Y:S11]  /*0f80*/  @P0 BRA `(.L_x_34) ;  /* 0x0000000000300947 */ /* 0x000ff60003800000 */
[----:B---345:R-:W3:Y:S01]  /*0f90*/  S2R R2, SR_LANEID ;  /* 0x0000000000027919 */ /* 0x038ee20000000000 */
[----:B------:R-:W-:Y:S05]  /*0fa0*/  WARPSYNC.ALL ;  /* 0x0000000000007948 */ /* 0x000fea0003800000 */
[----:B------:R-:W-:Y:S01]  /*0fb0*/  NOP ;  /* 0x0000000000007918 */ /* 0x000fe20000000000 */
[----:B---3--:R-:W-:-:S05]  /*0fc0*/  IMAD.SHL.U32 R6, R2, 0x4, RZ ;  /* 0x0000000402067824 */ /* 0x008fca00078e00ff */
[----:B------:R-:W3:Y:S01]  /*0fd0*/  LDS R7, [R6+UR8] ;  /* 0x0000000806077984 */ /* 0x000ee20008000800 */
[----:B------:R-:W-:-:S05]  /*0fe0*/  IADD3 R2, P1, PT, R6, UR22, RZ ;  /* 0x0000001606027c10 */ /* 0x000fca000ff3e0ff */
[----:B------:R-:W-:-:S05]  /*0ff0*/  IMAD.X R3, RZ, RZ, UR23, P1 ;  /* 0x00000017ff037e24 */ /* 0x000fca00088e06ff */
[----:B---3--:R3:W4:Y:S01]  /*1000*/  ATOMG.E.EXCH.STRONG.GPU PT, RZ, [R2], R7 ;  /* 0x0000000702ff73a8 */ /* 0x00872200041ee100 */
[----:B------:R-:W-:-:S04]  /*1010*/  DEPBAR {5,4,3,2,1,0} ;  /* 0x0000003f0000791a */ /* 0x000fc80000000000 */
[----:B------:R-:W5:Y:S02]  /*1020*/  CCTL.E.C.LDCU.IV.DEEP [UR22] ;  /* 0x0000000016007540 */ /* 0x000f640009c08000 */
[----:B-----5:R3:W-:Y:S01]  /*1030*/  UTMACCTL.IV [UR22] ;  /* 0x00000000160079b9 */ /* 0x0207e20008000000 */
[----:B------:R-:W-:Y:S01]  /*1040*/  NOP ;  /* 0x0000000000007918 */ /* 0x000fe20000000000 */
.L_x_34:
[----:B------:R-:W-:Y:S05]  /*1050*/  @P0 BRA `(.L_x_35) ;  /* 0x00000000000c0947 */ /* 0x000fea0003800000 */
[----:B------:R0:W-:Y:S01]  /*1060*/  UTMACMDFLUSH ;  /* 0x00000000000079b7 */ /* 0x0001e20000000000 */
[----:B------:R-:W-:Y:S05]  /*1070*/  @P0 BRA `(.L_x_35) ;  /* 0x0000000000040947 */ /* 0x000fea0003800000 */
[----:B------:R-:W-:-:S04]  /*1080*/  DEPBAR.LE SB0, 0x0 ;  /* 0x000080000000791a */ /* 0x000fc80000000000 */
.L_x_35:
[----:B------:R-:W-:Y:S05]  /*1090*/  WARPSYNC.ALL ;  /* 0x0000000000007948 */ /* 0x000fea0003800000 */
[----:B------:R-:W-:Y:S01]  /*10a0*/  NOP ;  /* 0x0000000000007918 */ /* 0x000fe20000000000 */
[----:B----4-:R-:W-:Y:S06]  /*10b0*/  BAR.SYNC.DEFER_BLOCKING 0x0 ;  /* 0x0000000000007b1d */ /* 0x010fec0000010000 */
[----:B------:R-:W-:Y:S02]  /*10c0*/  BSSY.RECONVERGENT B2, `(.L_x_36) ;  /* 0x000000b000027945 */ /* 0x000fe40003800200 */
[----:B------:R-:W-:Y:S06]  /*10d0*/  BAR.SYNC.DEFER_BLOCKING 0x0 ;  /* 0x0000000000007b1d */ /* 0x000fec0000010000 */
[----:B------:R4:W-:Y:S01]  /*10e0*/  @!P0 STS [R11], RZ ;  /* 0x000000ff0b008388 */ /* 0x0009e20000000800 */
[----:B------:R-:W-:Y:S01]  /*10f0*/  NOP ;  /* 0x0000000000007918 */ /* 0x000fe20000000000 */
[----:B------:R-:W-:Y:S05]  /*1100*/  @P3 BRA `(.L_x_37) ;  /* 0x0000000000183947 */ /* 0x000fea0003800000 */
[----:B---3-5:R-:W3:Y:S01]  /*1110*/  LDS R2, [UR8+0x8] ;  /* 0x00000808ff027984 */ /* 0x028ee20008000800 */
[----:B------:R-:W5:Y:S01]  /*1120*/  LDC.64 R6, c[0x0][0x390] ;  /* 0x0000e400ff067b82 */ /* 0x000f620000000a00 */
[----:B------:R-:W-:Y:S02]  /*1130*/  IMAD.MOV.U32 R3, RZ, RZ, 0x70 ;  /* 0x00000070ff037424 */ /* 0x000fe400078e00ff */
[----:B-----5:R5:W-:Y:S03]  /*1140*/  STS.64 [UR8], R6 ;  /* 0x00000006ff007988 */ /* 0x020be60008000a08 */
[----:B---3--:R-:W-:-:S05]  /*1150*/  LOP3.LUT R2, R2, 0x10, R3, 0xd8, !PT ;  /* 0x0000001002027812 */ /* 0x008fca00078ed803 */
[----:B------:R5:W-:Y:S02]  /*1160*/  STS [UR8+0x8], R2 ;  /* 0x00000802ff007988 */ /* 0x000be40008000808 */
.L_x_37:
[----:B---3--:R-:W-:Y:S05]  /*1170*/  BSYNC.RECONVERGENT B2 ;  /* 0x0000000000027941 */ /* 0x008fea0003800200 */
.L_x_36:
[----:B------:R-:W-:Y:S04]  /*1180*/  BSSY.RECONVERGENT B3, `(.L_x_38) ;  /* 0x0000011000037945 */ /* 0x000fe80003800200 */
[----:B------:R-:W-:Y:S04]  /*1190*/  BSSY.RELIABLE B2, `(.L_x_39) ;  /* 0x000000e000027945 */ /* 0x000fe80003800100 */
[----:B------:R-:W-:Y:S05]  /*11a0*/  @P3 BRA `(.L_x_40) ;  /* 0x0000000000243947 */ /* 0x000fea0003800000 */
[----:B-----5:R-:W3:Y:S01]  /*11b0*/  LDS R2, [UR8+0x34] ;  /* 0x00003408ff027984 */ /* 0x020ee20008000800 */
[----:B------:R-:W-:-:S05]  /*11c0*/  IMAD.MOV.U32 R3, RZ, RZ, 0x3f000000 ;  /* 0x3f000000ff037424 */ /* 0x000fca00078e00ff */
[----:B---3--:R-:W-:-:S05]  /*11d0*/  LOP3.LUT R2, R2, 0xff000000, R3, 0xb8, !PT ;  /* 0xff00000002027812 */ /* 0x008fca00078eb803 */
[----:B------:R3:W-:Y:S01]  /*11e0*/  STS [UR8+0x34], R2 ;  /* 0x00003402ff007988 */ /* 0x0007e20008000808 */
[----:B------:R-:W-:Y:S05]  /*11f0*/  @P3 BRA `(.L_x_41) ;  /* 0x00000000001c3947 */ /* 0x000fea0003800000 */
[----:B---3--:R-:W3:Y:S01]  /*1200*/  LDS R2, [UR8+0x38] ;  /* 0x00003808ff027984 */ /* 0x008ee20008000800 */
[----:B------:R-:W-:-:S05]  /*1210*/  IMAD.MOV.U32 R3, RZ, RZ, 0x3f ;  /* 0x0000003fff037424 */ /* 0x000fca00078e00ff */
[----:B---3--:R-:W-:-:S05]  /*1220*/  LOP3.LUT R2, R2, 0xff, R3, 0xb8, !PT ;  /* 0x000000ff02027812 */ /* 0x008fca00078eb803 */
[----:B------:R3:W-:Y:S02]  /*1230*/  STS [UR8+0x38], R2 ;  /* 0x00003802ff007988 */ /* 0x0007e40008000808 */
.L_x_40:
[----:B------:R-:W-:Y:S05]  /*1240*/  @P3 BREAK.RELIABLE B2 ;  /* 0x0000000000023942 */ /* 0x000fea0003800100 */
[----:B------:R-:W-:Y:S05]  /*1250*/  @P3 BRA `(.L_x_42) ;  /* 0x00000000000c3947 */ /* 0x000fea0003800000 */
[----:B------:R2:W-:Y:S02]  /*1260*/  STS [UR8+0x20], R5 ;  /* 0x00002005ff007988 */ /* 0x0005e40008000808 */
.L_x_41:
[----:B------:R-:W-:Y:S05]  /*1270*/  BSYNC.RELIABLE B2 ;  /* 0x0000000000027941 */ /* 0x000fea0003800100 */
.L_x_39:
[----:B------:R2:W-:Y:S02]  /*1280*/  @!P3 STS [UR8+0x24], R4 ;  /* 0x00002404ff00b988 */ /* 0x0005e40008000808 */
.L_x_42:
[----:B------:R-:W-:Y:S05]  /*1290*/  BSYNC.RECONVERGENT B3 ;  /* 0x0000000000037941 */ /* 0x000fea0003800200 */
.L_x_38:
[----:B------:R-:W-:Y:S05]  /*12a0*/  WARPSYNC.ALL ;  /* 0x0000000000007948 */ /* 0x000fea0003800000 */
[----:B------:R-:W-:Y:S01]  /*12b0*/  NOP ;  /* 0x0000000000007918 */ /* 0x000fe20000000000 */
[----:B------:R-:W-:Y:S04]  /*12c0*/  BSSY.RECONVERGENT B3, `(.L_x_43) ;  /* 0x000000e000037945 */ /* 0x000fe80003800200 */
[----:B------:R-:W-:Y:S05]  /*12d0*/  @P3 BRA `(.L_x_44) ;  /* 0x0000000000303947 */ /* 0x000fea0003800000 */
[----:B------:R-:W2:Y:S02]  /*12e0*/  LDS R3, [UR8+0x34] ;  /* 0x00003408ff037984 */ /* 0x000ea40008000800 */
[----:B--2---:R-:W2:Y:S02]  /*12f0*/  LDC.64 R4, c[0x0][0x3b8] ;  /* 0x0000ee00ff047b82 */ /* 0x004ea40000000a00 */
[----:B---3-5:R-:W3:Y:S01]  /*1300*/  LDS R2, [UR8+0x1c] ;  /* 0x00001c08ff027984 */ /* 0x028ee20008000800 */
[C---:B--2---:R-:W-:Y:S01]  /*1310*/  SHF.L.U64.HI R5, R4.reuse, 0x1, R5 ;  /* 0x0000000104057819 */ /* 0x044fe20000010205 */
[----:B------:R-:W-:-:S03]  /*1320*/  IMAD.SHL.U32 R4, R4, 0x2, RZ ;  /* 0x0000000204047824 */ /* 0x000fc600078e00ff */
[--C-:B------:R-:W-:Y:S02]  /*1330*/  SHF.R.U32.HI R7, RZ, 0x4, R5.reuse ;  /* 0x00000004ff077819 */ /* 0x100fe40000011605 */
[----:B------:R-:W-:-:S05]  /*1340*/  SHF.R.U64 R4, R4, 0x4, R5 ;  /* 0x0000000404047819 */ /* 0x000fca0000001205 */
[----:B------:R2:W-:Y:S01]  /*1350*/  STS [UR8+0xc], R4 ;  /* 0x00000c04ff007988 */ /* 0x0005e20008000808 */
[----:B------:R-:W-:Y:S02]  /*1360*/  LOP3.LUT R3, R3, 0x7, RZ, 0xb8, !PT ;  /* 0x0000000703037812 */ /* 0x000fe400078eb8ff */
[----:B---3--:R-:W-:-:S03]  /*1370*/  LOP3.LUT R2, R2, 0xf, R7, 0xb8, !PT ;  /* 0x0000000f02027812 */ /* 0x008fc600078eb807 */
[----:B------:R2:W-:Y:S04]  /*1380*/  STS [UR8+0x34], R3 ;  /* 0x00003403ff007988 */ /* 0x0005e80008000808 */
[----:B------:R2:W-:Y:S02]  /*1390*/  STS [UR8+0x1c], R2 ;  /* 0x00001c02ff007988 */ /* 0x0005e40008000808 */
.L_x_44:
[----:B------:R-:W-:Y:S05]  /*13a0*/  BSYNC.RECONVERGENT B3 ;  /* 0x0000000000037941 */ /* 0x000fea0003800200 */
.L_x_43:
[----:B------:R-:W-:Y:S04]  /*13b0*/  BSSY.RECONVERGENT B4, `(.L_x_45) ;  /* 0x000001a000047945 */ /* 0x000fe80003800200 */
[----:B------:R-:W-:Y:S04]  /*13c0*/  BSSY.RELIABLE B3, `(.L_x_46) ;  /* 0x0000015000037945 */ /* 0x000fe80003800100 */
[----:B------:R-:W-:Y:S05]  /*13d0*/  @P3 BRA `(.L_x_47) ;  /* 0x0000000000203947 */ /* 0x000fea0003800000 */
[----:B--23-5:R-:W2:Y:S02]  /*13e0*/  LDS R2, [UR8+0x34] ;  /* 0x00003408ff027984 */ /* 0x02cea40008000800 */
[----:B--2---:R-:W-:-:S05]  /*13f0*/  LOP3.LUT R2, R2, 0x38, RZ, 0xb8, !PT ;  /* 0x0000003802027812 */ /* 0x004fca00078eb8ff */
[----:B------:R2:W-:Y:S01]  /*1400*/  STS [UR8+0x34], R2 ;  /* 0x00003402ff007988 */ /* 0x0005e20008000808 */
[----:B------:R-:W-:Y:S05]  /*1410*/  @P3 BRA `(.L_x_48) ;  /* 0x0000000000203947 */ /* 0x000fea0003800000 */
[----:B--2---:R-:W2:Y:S01]  /*1420*/  LDS R2, [UR8+0x8] ;  /* 0x00000808ff027984 */ /* 0x004ea20008000800 */
[----:B------:R-:W-:-:S05]  /*1430*/  IMAD.MOV.U32 R3, RZ, RZ, 0x780 ;  /* 0x00000780ff037424 */ /* 0x000fca00078e00ff */
[----:B--2---:R-:W-:-:S05]  /*1440*/  LOP3.LUT R2, R2, 0x500, R3, 0xd8, !PT ;  /* 0x0000050002027812 */ /* 0x004fca00078ed803 */
[----:B------:R2:W-:Y:S02]  /*1450*/  STS [UR8+0x8], R2 ;  /* 0x00000802ff007988 */ /* 0x0005e40008000808 */
.L_x_47:
[----:B------:R-:W-:Y:S05]  /*1460*/  @P3 BRA `(.L_x_49) ;  /* 0x0000000000283947 */ /* 0x000fea0003800000 */
[----:B--23-5:R-:W2:Y:S02]  /*1470*/  LDS R2, [UR8+0x8] ;  /* 0x00000808ff027984 */ /* 0x02cea40008000800 */
[----:B--2---:R-:W-:-:S05]  /*1480*/  LOP3.LUT R2, R2, 0x1800, RZ, 0xb8, !PT ;  /* 0x0000180002027812 */ /* 0x004fca00078eb8ff */
[----:B------:R3:W-:Y:S02]  /*1490*/  STS [UR8+0x8], R2 ;  /* 0x00000802ff007988 */ /* 0x0007e40008000808 */
.L_x_48:
[----:B------:R-:W-:Y:S05]  /*14a0*/  @P3 BREAK.RELIABLE B3 ;  /* 0x0000000000033942 */ /* 0x000fea0003800100 */
[----:B------:R-:W-:Y:S05]  /*14b0*/  @P3 BRA `(.L_x_50) ;  /* 0x0000000000243947 */ /* 0x000fea0003800000 */
[----:B--23--:R-:W2:Y:S01]  /*14c0*/  LDS R2, [UR8+0x8] ;  /* 0x00000808ff027984 */ /* 0x00cea20008000800 */
[----:B------:R-:W-:-:S05]  /*14d0*/  IMAD.MOV.U32 R3, RZ, RZ, 0x6000 ;  /* 0x00006000ff037424 */ /* 0x000fca00078e00ff */
[----:B--2---:R-:W-:-:S04]  /*14e0*/  LOP3.LUT R2, R2, 0x6000, R3, 0xd8, !PT ;  /* 0x0000600002027812 */ /* 0x004fc800078ed803 */
[----:B------:R-:W-:-:S05]  /*14f0*/  LOP3.LUT R2, R2, 0x400000, RZ, 0xb8, !PT ;  /* 0x0040000002027812 */ /* 0x000fca00078eb8ff */
[----:B------:R2:W-:Y:S02]  /*1500*/  STS [UR8+0x8], R2 ;  /* 0x00000802ff007988 */ /* 0x0005e40008000808 */
.L_x_49:
[----:B------:R-:W-:Y:S05]  /*1510*/  BSYNC.RELIABLE B3 ;  /* 0x0000000000037941 */ /* 0x000fea0003800100 */
.L_x_46:
[----:B--23-5:R-:W2:Y:S02]  /*1520*/  @!P3 LDS R2, [UR8+0x8] ;  /* 0x00000808ff02b984 */ /* 0x02cea40008000800 */
[----:B--2---:R-:W-:-:S05]  /*1530*/  @!P3 LOP3.LUT R2, R2, 0x8000, RZ, 0xb8, !PT ;  /* 0x000080000202b812 */ /* 0x004fca00078eb8ff */
[----:B------:R5:W-:Y:S02]  /*1540*/  @!P3 STS [UR8+0x8], R2 ;  /* 0x00000802ff00b988 */ /* 0x000be40008000808 */
.L_x_50:
[----:B------:R-:W-:Y:S05]  /*1550*/  BSYNC.RECONVERGENT B4 ;  /* 0x0000000000047941 */ /* 0x000fea0003800200 */
.L_x_45:
[----:B------:R-:W-:Y:S05]  /*1560*/  WARPSYNC.ALL ;  /* 0x0000000000007948 */ /* 0x000fea0003800000 */
[----:B------:R-:W-:Y:S01]  /*1570*/  NOP ;  /* 0x0000000000007918 */ /* 0x000fe20000000000 */
[----:B------:R-:W-:-:S04]  /*1580*/  UIADD3 UR4, UPT, UPT, UR4, 0x100, URZ ;  /* 0x0000010004047890 */ /* 0x000fc8000fffe0ff */
[----:B------:R-:W-:-:S04]  /*1590*/  UIADD3 UR10, UP0, UPT, UR4, UR10, URZ ;  /* 0x0000000a040a7290 */ /* 0x000fc8000ff1e0ff */
[----:B------:R-:W-:Y:S01]  /*15a0*/  ULEA.HI.X.SX32 UR11, UR4, UR11, 0x1, UP0 ;  /* 0x0000000b040b7291 */ /* 0x000fe200080f0eff */
[----:B------:R-:W-:Y:S11]  /*15b0*/  @P0 BRA `(.L_x_51) ;  /* 0x0000000000300947 */ /* 0x000ff60003800000 */
[----:B--23-5:R-:W2:Y:S01]  /*15c0*/  S2R R2, SR_LANEID ;  /* 0x0000000000027919 */ /* 0x02cea20000000000 */
[----:B------:R-:W-:Y:S05]  /*15d0*/  WARPSYNC.ALL ;  /* 0x0000000000007948 */ /* 0x000fea0003800000 */
[----:B------:R-:W-:Y:S01]  /*15e0*/  NOP ;  /* 0x0000000000007918 */ /* 0x000fe20000000000 */
[----:B--2---:R-:W-:-:S05]  /*15f0*/  IMAD.SHL.U32 R4, R2, 0x4, RZ ;  /* 0x0000000402047824 */ /* 0x004fca00078e00ff */
[----:B------:R-:W2:Y:S01]  /*1600*/  LDS R5, [R4+UR8] ;  /* 0x0000000804057984 */ /* 0x000ea20008000800 */
[----:B------:R-:W-:-:S05]  /*1610*/  IADD3 R2, P1, PT, R4, UR10, RZ ;  /* 0x0000000a04027c10 */ /* 0x000fca000ff3e0ff */
[----:B------:R-:W-:-:S05]  /*1620*/  IMAD.X R3, RZ, RZ, UR11, P1 ;  /* 0x0000000bff037e24 */ /* 0x000fca00088e06ff */
[----:B--2---:R2:W3:Y:S01]  /*1630*/  ATOMG.E.EXCH.STRONG.GPU PT, RZ, [R2], R5 ;  /* 0x0000000502ff73a8 */ /* 0x0044e200041ee100 */
[----:B------:R-:W-:-:S04]  /*1640*/  DEPBAR {5,4,3,2,1,0} ;  /* 0x0000003f0000791a */ /* 0x000fc80000000000 */
[----:B------:R-:W5:Y:S02]  /*1650*/  CCTL.E.C.LDCU.IV.DEEP [UR10] ;  /* 0x000000000a007540 */ /* 0x000f640009c08000 */
[----:B-----5:R2:W-:Y:S01]  /*1660*/  UTMACCTL.IV [UR10] ;  /* 0x000000000a0079b9 */ /* 0x0205e20008000000 */
[----:B------:R-:W-:Y:S01]  /*1670*/  NOP ;  /* 0x0000000000007918 */ /* 0x000fe20000000000 */
.L_x_51:
[----:B------:R-:W-:Y:S05]  /*1680*/  @P0 BRA `(.L_x_52) ;  /* 0x00000000000c0947 */ /* 0x000fea0003800000 */
[----:B------:R0:W-:Y:S01]  /*1690*/  UTMACMDFLUSH ;  /* 0x00000000000079b7 */ /* 0x0001e20000000000 */
[----:B------:R-:W-:Y:S05]  /*16a0*/  @P0 BRA `(.L_x_52) ;  /* 0x0000000000040947 */ /* 0x000fea0003800000 */
[----:B------:R-:W-:-:S04]  /*16b0*/  DEPBAR.LE SB0, 0x0 ;  /* 0x000080000000791a */ /* 0x000fc80000000000 */
.L_x_52:
[----:B------:R-:W-:Y:S05]  /*16c0*/  WARPSYNC.ALL ;  /* 0x0000000000007948 */ /* 0x000fea0003800000 */
[----:B------:R-:W-:Y:S01]  /*16d0*/  NOP ;  /* 0x0000000000007918 */ /* 0x000fe20000000000 */
[----:B---3--:R-:W-:Y:S01]  /*16e0*/  BAR.SYNC.DEFER_BLOCKING 0x0 ;  /* 0x0000000000007b1d */ /* 0x008fe20000010000 */
[----:B--2--5:R-:W-:Y:S01]  /*16f0*/  SHF.R.U32.HI R2, RZ, 0x5, R0 ;  /* 0x00000005ff027819 */ /* 0x024fe20000011600 */
[----:B------:R-:W-:Y:S01]  /*1700*/  USHF.L.U32 UR12, UR12, 0x8, URZ ;  /* 0x000000080c0c7899 */ /* 0x000fe200080006ff */
[----:B------:R-:W-:Y:S02]  /*1710*/  ISETP.GE.AND P0, PT, R10, 0x1, PT ;  /* 0x000000010a00780c */ /* 0x000fe40003f06270 */
[----:B------:R-:W-:Y:S01]  /*1720*/  R2UR UR9, R2 ;  /* 0x00000000020972ca */ /* 0x000fe200000e0000 */
[----:B------:R-:W-:Y:S01]  /*1730*/  VOTEU.ALL UP0, P3 ;  /* 0x0000000000ff7886 */ /* 0x000fe20001800000 */
[----:B------:R-:W-:Y:S01]  /*1740*/  UMOV UR4, 0x1 ;  /* 0x0000000100047882 */ /* 0x000fe20000000000 */
[----:B------:R-:W-:Y:S01]  /*1750*/  VOTEU.ALL UP1, P3 ;  /* 0x0000000000ff7886 */ /* 0x000fe20001820000 */
[----:B------:R-:W-:Y:S02]  /*1760*/  BSSY.RECONVERGENT B4, `(.L_x_53) ;  /* 0x000001a000047945 */ /* 0x000fe40003800200 */
[----:B------:R-:W-:-:S04]  /*1770*/  @!UP0 UIADD3 UR6, UPT, UPT, -UR4, 0x100000, URZ ;  /* 0x0010000004068890 */ /* 0x000fc8000fffe1ff */
[----:B------:R-:W-:Y:S02]  /*1780*/  @!UP0 USHF.L.U32 UR7, UR6, 0xb, URZ ;  /* 0x0000000b06078899 */ /* 0x000fe400080006ff */
[----:B------:R-:W-:Y:S02]  /*1790*/  @!UP0 USHF.L.U32 UR6, UR6, 0x1, URZ ;  /* 0x0000000106068899 */ /* 0x000fe400080006ff */
[----:B------:R-:W-:-:S04]  /*17a0*/  @!UP0 UIADD3 UR4, UPT, UPT, -UR4, 0x100000, URZ ;  /* 0x0010000004048890 */ /* 0x000fc8000fffe1ff */
[----:B------:R-:W-:Y:S02]  /*17b0*/  @!UP0 USHF.L.U32 UR5, UR4, 0xb, URZ ;  /* 0x0000000b04058899 */ /* 0x000fe400080006ff */
[----:B------:R-:W-:Y:S01]  /*17c0*/  @!UP0 USHF.L.U32 UR4, UR4, 0x1, URZ ;  /* 0x0000000104048899 */ /* 0x000fe200080006ff */
[----:B------:R-:W-:Y:S01]  /*17d0*/  VOTEU.ALL UP0, P3 ;  /* 0x0000000000ff7886 */ /* 0x000fe20001800000 */
[----:B------:R-:W2:Y:S04]  /*17e0*/  FENCE.VIEW.ASYNC.S ;  /* 0x00000000000073c6 */ /* 0x000ea80000000000 */
[----:B--2---:R2:W3:Y:S02]  /*17f0*/  @!UP0 SYNCS.EXCH.64 URZ, [UR8+0x14000], UR6 ;  /* 0x0140000608ff85b2 */ /* 0x0044e40008000100 */
[----:B--2---:R-:W-:-:S02]  /*1800*/  UIADD3 UR6, UPT, UPT, UR8, 0x14010, URZ ;  /* 0x0001401008067890 */ /* 0x004fc4000fffe0ff */
[----:B------:R-:W-:Y:S02]  /*1810*/  USHF.L.U32 UR7, UR13, 0x6, URZ ;  /* 0x000000060d077899 */ /* 0x000fe400080006ff */
[----:B------:R2:W3:Y:S02]  /*1820*/  @!UP1 SYNCS.EXCH.64 URZ, [UR8+0x14010], UR4 ;  /* 0x0140100408ff95b2 */ /* 0x0004e40008000100 */
[----:B---3--:R-:W-:Y:S06]  /*1830*/  BAR.SYNC.DEFER_BLOCKING 0x0 ;  /* 0x0000000000007b1d */ /* 0x008fec0000010000 */
[----:B------:R-:W-:Y:S05]  /*1840*/  @P3 BRA `(.L_x_54) ;  /* 0x00000000002c3947 */ /* 0x000fea0003800000 */
[----:B--2---:R-:W-:Y:S02]  /*1850*/  UMOV UR4, 0x1 ;  /* 0x0000000100047882 */ /* 0x004fe40000000000 */
[----:B------:R-:W-:-:S04]  /*1860*/  UIADD3 UR14, UPT, UPT, -UR4, 0x100000, URZ ;  /* 0x00100000040e7890 */ /* 0x000fc8000fffe1ff */
[----:B------:R-:W-:Y:S02]  /*1870*/  USHF.L.U32 UR15, UR14, 0xb, URZ ;  /* 0x0000000b0e0f7899 */ /* 0x000fe400080006ff */
[----:B------:R-:W-:Y:S02]  /*1880*/  USHF.L.U32 UR14, UR14, 0x1, URZ ;  /* 0x000000010e0e7899 */ /* 0x000fe400080006ff */
[----:B------:R-:W-:-:S04]  /*1890*/  UIADD3 UR4, UPT, UPT, -UR4, 0x100000, URZ ;  /* 0x0010000004047890 */ /* 0x000fc8000fffe1ff */
[----:B------:R-:W-:Y:S02]  /*18a0*/  USHF.L.U32 UR5, UR4, 0xb, URZ ;  /* 0x0000000b04057899 */ /* 0x000fe400080006ff */
[----:B------:R-:W-:Y:S01]  /*18b0*/  USHF.L.U32 UR4, UR4, 0x1, URZ ;  /* 0x0000000104047899 */ /* 0x000fe200080006ff */
[----:B------:R-:W2:Y:S03]  /*18c0*/  FENCE.VIEW.ASYNC.S ;  /* 0x00000000000073c6 */ /* 0x000ea60000000000 */
[----:B--2---:R3:W5:Y:S08]  /*18d0*/  SYNCS.EXCH.64 URZ, [UR8+0x14008], UR14 ;  /* 0x0140080e08ff75b2 */ /* 0x0047700008000100 */
[----:B------:R3:W2:Y:S02]  /*18e0*/  SYNCS.EXCH.64 URZ, [UR8+0x14018], UR4 ;  /* 0x0140180408ff75b2 */ /* 0x0006a40008000100 */
[----:B---3--:R-:W-:Y:S01]  /*18f0*/  NOP ;  /* 0x0000000000007918 */ /* 0x008fe20000000000 */
.L_x_54:
[----:B--2---:R-:W-:Y:S05]  /*1900*/  BSYNC.RECONVERGENT B4 ;  /* 0x0000000000047941 */ /* 0x004fea0003800200 */
.L_x_53:
[----:B------:R-:W-:Y:S05]  /*1910*/  @!P0 BRA `(.L_x_55) ;  /* 0x0000000800908947 */ /* 0x000fea0003800000 */
[----:B-----5:R-:W-:Y:S01]  /*1920*/  BAR.SYNC.DEFER_BLOCKING 0x0 ;  /* 0x0000000000007b1d */ /* 0x020fe20000010000 */
[----:B------:R-:W-:Y:S01]  /*1930*/  ELECT P1, URZ, PT ;  /* 0x0000000000ff782f */ /* 0x000fe20003820000 */
[----:B------:R-:W-:Y:S01]  /*1940*/  @!P3 IMAD.MOV.U32 R2, RZ, RZ, 0xa000 ;  /* 0x0000a000ff02b424 */ /* 0x000fe200078e00ff */
[----:B------:R-:W-:Y:S02]  /*1950*/  UIADD3 UR16, UPT, UPT, UR8, 0x10000, URZ ;  /* 0x0001000008107890 */ /* 0x000fe4000fffe0ff */
[----:B------:R-:W-:Y:S01]  /*1960*/  ISETP.LT.U32.AND P1, PT, R68, 0x20, P1 ;  /* 0x000000204400780c */ /* 0x000fe20000f21070 */
[----:B------:R-:W-:Y:S01]  /*1970*/  UMOV UR19, UR7 ;  /* 0x0000000700137c82 */ /* 0x000fe20008000000 */
[----:B------:R-:W-:Y:S01]  /*1980*/  ELECT P0, URZ, PT ;  /* 0x0000000000ff782f */ /* 0x000fe20003800000 */
[----:B------:R-:W-:-:S03]  /*1990*/  ULOP3.LUT UR4, UR9, 0x3, URZ, 0xc0, !UPT ;  /* 0x0000000309047892 */ /* 0x000fc6000f8ec0ff */
[----:B------:R-:W-:Y:S01]  /*19a0*/  ISETP.LT.U32.AND P0, PT, R68, 0x80, P0 ;  /* 0x000000804400780c */ /* 0x000fe20000701070 */
[----:B------:R-:W-:Y:S02]  /*19b0*/  ULEA UR28, UR4, UR8, 0xd ;  /* 0x00000008041c7291 */ /* 0x000fe4000f8e68ff */
[----:B------:R-:W-:-:S04]  /*19c0*/  ULEA UR30, UR4, UR12, 0x6 ;  /* 0x0000000c041e7291 */ /* 0x000fc8000f8e30ff */
[----:B------:R-:W-:Y:S01]  /*19d0*/  VOTEU.ANY UP0, P1 ;  /* 0x0000000000ff7886 */ /* 0x000fe20000800100 */
[----:B------:R-:W-:-:S04]  /*19e0*/  VOTEU.ANY UP2, P1 ;  /* 0x0000000000ff7886 */ /* 0x000fc80000840100 */
[----:B------:R-:W-:Y:S02]  /*19f0*/  @UP0 UIADD3 UR17, UPT, UPT, UR8, 0x14000, URZ ;  /* 0x0001400008110890 */ /* 0x000fe4000fffe0ff */
[----:B------:R2:W-:Y:S01]  /*1a00*/  @!P3 SYNCS.ARRIVE.TRANS64 RZ, [UR8+0x14000], R2 ;  /* 0x01400002ffffb9a7 */ /* 0x0005e20008000008 */
[----:B------:R-:W-:Y:S01]  /*1a10*/  @UP0 UMOV UR18, URZ ;  /* 0x000000ff00120c82 */ /* 0x000fe20008000000 */
[----:B------:R-:W-:Y:S01]  /*1a20*/  BAR.SYNC.DEFER_BLOCKING 0x0 ;  /* 0x0000000000007b1d */ /* 0x000fe20000010000 */
[----:B------:R-:W-:-:S05]  /*1a30*/  UISETP.NE.U32.AND UP0, UPT, UR9, URZ, UPT ;  /* 0x000000ff0900728c */ /* 0x000fca000bf05070 */
[----:B------:R-:W-:Y:S01]  /*1a40*/  VOTEU.ANY UP1, P0 ;  /* 0x0000000000ff7886 */ /* 0x000fe20000020100 */
[----:B------:R-:W-:-:S04]  /*1a50*/  VOTEU.ANY UP3, P0 ;  /* 0x0000000000ff7886 */ /* 0x000fc80000060100 */
[----:B------:R-:W-:Y:S01]  /*1a60*/  @UP1 UIADD3 UR29, UPT, UPT, UR8, 0x14000, URZ ;  /* 0x00014000081d1890 */ /* 0x000fe2000fffe0ff */
[----:B------:R-:W-:Y:S01]  /*1a70*/  @UP1 UMOV UR31, URZ ;  /* 0x000000ff001f1c82 */ /* 0x000fe20008000000 */
[----:B------:R2:W-:Y:S01]  /*1a80*/  @UP2 UTMALDG.2D [UR16], [UR20] ;  /* 0x00000010140025b4 */ /* 0x0005e20008008000 */
[----:B------:R3:W-:Y:S06]  /*1a90*/  MEMBAR.ALL.CTA ;  /* 0x0000000000007992 */ /* 0x0007ec0000008000 */
[----:B---3--:R-:W3:Y:S02]  /*1aa0*/  FENCE.VIEW.ASYNC.S ;  /* 0x00000000000073c6 */ /* 0x008ee40000000000 */
[----:B---3--:R-:W-:Y:S06]  /*1ab0*/  BAR.SYNC.DEFER_BLOCKING 0x0 ;  /* 0x0000000000007b1d */ /* 0x008fec0000010000 */
[----:B------:R2:W-:Y:S02]  /*1ac0*/  @UP3 UTMALDG.2D [UR28], [UR22] ;  /* 0x0000001c160035b4 */ /* 0x0005e40008008000 */
[----:B------:R-:W-:Y:S06]  /*1ad0*/  BAR.SYNC.DEFER_BLOCKING 0x0 ;  /* 0x0000000000007b1d */ /* 0x000fec0000010000 */
[----:B------:R-:W3:Y:S02]  /*1ae0*/  SYNCS.PHASECHK.TRANS64.TRYWAIT P0, [UR8+0x14000], RZ ;  /* 0x014000ffff0075a7 */ /* 0x000ee40008001108 */
[----:B--23--:R-:W-:Y:S05]  /*1af0*/  @!P0 BRA `(.L_x_56) ;  /* 0x0000001000308947 */ /* 0x00cfea0003800000 */
.L_x_70:
[----:B------:R-:W-:Y:S05]  /*1b00*/  BRA.U UP0, `(.L_x_57) ;  /* 0x0000000100787547 */ /* 0x000fea000b800000 */
[----:B------:R-:W-:Y:S02]  /*1b10*/  USHF.R.U32.HI UR14, URZ, 0x4, UR16 ;  /* 0x00000004ff0e7899 */ /* 0x000fe40008011610 */
[----:B------:R-:W-:Y:S02]  /*1b20*/  USHF.R.U32.HI UR13, URZ, 0x4, UR8 ;  /* 0x00000004ff0d7899 */ /* 0x000fe40008011608 */
[----:B------:R-:W-:Y:S02]  /*1b30*/  USGXT.U32 UR14, UR14, 0xe ;  /* 0x0000000e0e0e789a */ /* 0x000fe40008000000 */
[----:B------:R-:W-:Y:S02]  /*1b40*/  USGXT.U32 UR13, UR13, 0xe ;  /* 0x0000000e0d0d789a */ /* 0x000fe40008000000 */
[----:B------:R-:W-:Y:S02]  /*1b50*/  UIADD3 UR32, UP0, UPT, UR14, 0x2, URZ ;  /* 0x000000020e207890 */ /* 0x000fe4000ff1e0ff */
[----:B------:R-:W-:Y:S01]  /*1b60*/  UIADD3 UR30, UP1, UPT, UR13, 0x2000080, URZ ;  /* 0x020000800d1e7890 */ /* 0x000fe2000ff3e0ff */
[----:B------:R-:W-:Y:S01]  /*1b70*/  UMOV UR4, URZ ;  /* 0x000000ff00047c82 */ /* 0x000fe20008000000 */
[----:B------:R-:W-:Y:S01]  /*1b80*/  UMOV UR5, URZ ;  /* 0x000000ff00057c82 */ /* 0x000fe20008000000 */
[----:B------:R-:W-:-:S02]  /*1b90*/  UIADD3.X UR33, UPT, UPT, UR4, 0x40004040, URZ, UP0, !UPT ;  /* 0x4000404004217890 */ /* 0x000fc400087fe4ff */
[----:B------:R-:W-:Y:S02]  /*1ba0*/  UIADD3.X UR31, UPT, UPT, UR5, 0x40004040, URZ, UP1, !UPT ;  /* 0x40004040051f7890 */ /* 0x000fe40008ffe4ff */
[----:B------:R-:W-:Y:S02]  /*1bb0*/  ULOP3.LUT UR4, UR13, 0x2000000, URZ, 0xfc, !UPT ;  /* 0x020000000d047892 */ /* 0x000fe4000f8efcff */
[----:B------:R-:W-:Y:S02]  /*1bc0*/  UIADD3.64 UR16, UPT, UPT, UR32, 0x2, URZ ;  /* 0x0000000220107897 */ /* 0x000fe4000fffe0ff */
[----:B------:R-:W-:Y:S02]  /*1bd0*/  UIADD3.64 UR18, UPT, UPT, UR30, 0x80, URZ ;  /* 0x000000801e127897 */ /* 0x000fe4000fffe0ff */
[----:B------:R-:W-:Y:S02]  /*1be0*/  UIADD3.64 UR26, UPT, UPT, UR32, 0x4, URZ ;  /* 0x00000004201a7897 */ /* 0x000fe4000fffe0ff */
[----:B------:R-:W-:Y:S01]  /*1bf0*/  UIADD3.64 UR28, UPT, UPT, UR30, 0x100, URZ ;  /* 0x000001001e1c7897 */ /* 0x000fe2000fffe0ff */
[----:B------:R-:W-:Y:S01]  /*1c00*/  UMOV UR34, 0x0 ;  /* 0x0000000000227882 */ /* 0x000fe20000000000 */
[----:B------:R-:W-:Y:S01]  /*1c10*/  UMOV UR35, 0x4410490 ;  /* 0x0441049000237882 */ /* 0x000fe20000000000 */
[----:B------:R-:W-:Y:S01]  /*1c20*/  UMOV UR15, 0x40004040 ;  /* 0x40004040000f7882 */ /* 0x000fe20000000000 */
[----:B------:R-:W-:Y:S01]  /*1c30*/  UMOV UR5, 0x40004040 ;  /* 0x4000404000057882 */ /* 0x000fe20000000000 */
[----:B------:R-:W-:Y:S01]  /*1c40*/  UMOV UR36, 0x0 ;  /* 0x0000000000247882 */ /* 0x000fe20000000000 */
[----:B------:R-:W-:Y:S01]  /*1c50*/  UMOV UR37, 0x4410490 ;  /* 0x0441049000257882 */ /* 0x000fe20000000000 */
[----:B------:R-:W-:Y:S01]  /*1c60*/  UMOV UR38, 0x0 ;  /* 0x0000000000267882 */ /* 0x000fe20000000000 */
[----:B------:R-:W-:Y:S01]  /*1c70*/  UMOV UR39, 0x4410490 ;  /* 0x0441049000277882 */ /* 0x000fe20000000000 */
[----:B------:R2:W-:Y:S01]  /*1c80*/  UTCHMMA gdesc[UR14], gdesc[UR4], tmem[UR24], tmem[UR34], idesc[UR35], !UPT ;  /* 0x00ff22040e0075ea */ /* 0x0005e2000f800018 */
[----:B------:R-:W-:Y:S01]  /*1c90*/  UMOV UR40, 0x0 ;  /* 0x0000000000287882 */ /* 0x000fe20000000000 */
[----:B------:R-:W-:Y:S01]  /*1ca0*/  UMOV UR41, 0x4410490 ;  /* 0x0441049000297882 */ /* 0x000fe20000000000 */
[----:B------:R2:W-:Y:S01]  /*1cb0*/  UTCHMMA gdesc[UR32], gdesc[UR30], tmem[UR24], tmem[UR36], idesc[UR37], UPT ;  /* 0x00ff241e200075ea */ /* 0x0005e2000b800018 */
[----:B------:R2:W-:Y:S01]  /*1cc0*/  UTCHMMA gdesc[UR16], gdesc[UR18], tmem[UR24], tmem[UR38], idesc[UR39], UPT ;  /* 0x00ff2612100075ea */ /* 0x0005e2000b800018 */
[----:B------:R2:W-:Y:S01]  /*1cd0*/  UTCHMMA gdesc[UR26], gdesc[UR28], tmem[UR24], tmem[UR40], idesc[UR41], UPT ;  /* 0x00ff281c1a0075ea */ /* 0x0005e2000b800018 */
[----:B------:R-:W-:Y:S01]  /*1ce0*/  NOP ;  /* 0x0000000000007918 */ /* 0x000fe20000000000 */
.L_x_57:
[----:B------:R-:W-:Y:S01]  /*1cf0*/  ELECT P0, URZ, PT ;  /* 0x0000000000ff782f */ /* 0x000fe20003800000 */
[----:B--2---:R-:W-:Y:S01]  /*1d00*/  UMOV UR4, UR6 ;  /* 0x0000000600047c82 */ /* 0x004fe20008000000 */
[----:B------:R-:W-:Y:S02]  /*1d10*/  UMOV UR5, URZ ;  /* 0x000000ff00057c82 */ /* 0x000fe40008000000 */
[----:B------:R-:W-:-:S13]  /*1d20*/  ISETP.LT.U32.AND P0, PT, R68, 0x20, P0 ;  /* 0x000000204400780c */ /* 0x000fda0000701070 */
[----:B------:R-:W-:Y:S01]  /*1d30*/  VOTEU.ANY UP0, P0 ;  /* 0x0000000000ff7886 */ /* 0x000fe20000000100 */
[----:B------:R-:W-:Y:S01]  /*1d40*/  VOTEU.ANY UP1, P0 ;  /* 0x0000000000ff7886 */ /* 0x000fe20000020100 */
[----:B------:R-:W-:-:S03]  /*1d50*/  ISETP.GE.U32.AND P0, PT, R10, 0x41, PT ;  /* 0x000000410a00780c */ /* 0x000fc60003f06070 */
[----:B------:R-:W-:Y:S02]  /*1d60*/  @UP0 UMOV UR4, UR4 ;  /* 0x0000000400040c82 */ /* 0x000fe40008000000 */
[----:B------:R2:W-:Y:S01]  /*1d70*/  @UP1 UTCBAR [UR4], URZ ;  /* 0x000000ff040013e9 */ /* 0x0005e200080000ff */
[----:B------:R-:W-:Y:S06]  /*1d80*/  BAR.SYNC.DEFER_BLOCKING 0x0 ;  /* 0x0000000000007b1d */ /* 0x000fec0000010000 */
[----:B------:R-:W3:Y:S02]  /*1d90*/  SYNCS.PHASECHK.TRANS64.TRYWAIT P1, [UR8+0x14010], RZ ;  /* 0x014010ffff0075a7 */ /* 0x000ee40008021108 */
[----:B--23--:R-:W-:Y:S05]  /*1da0*/  @!P1 BRA `(.L_x_58) ;  /* 0x0000000c00909947 */ /* 0x00cfea0003800000 */
.L_x_71:
[----:B------:R-:W-:Y:S01]  /*1db0*/  IMAD.MOV.U32 R2, RZ, RZ, RZ ;  /* 0x000000ffff027224 */ /* 0x000fe200078e00ff */
[----:B------:R-:W-:Y:S06]  /*1dc0*/  @!P0 BRA `(.L_x_55) ;  /* 0x0000000400648947 */ /* 0x000fec0003800000 */
[----:B------:R-:W2:Y:S01]  /*1dd0*/  LDCU UR25, c[0x0][0x3a0] ;  /* 0x00007400ff1977ac */ /* 0x000ea20008000800 */
[----:B------:R-:W-:Y:S01]  /*1de0*/  UMOV UR13, 0x1 ;  /* 0x00000001000d7882 */ /* 0x000fe20000000000 */
[----:B------:R-:W-:-:S05]  /*1df0*/  UMOV UR6, 0x40 ;  /* 0x0000004000067882 */ /* 0x000fca0000000000 */
.L_x_62:
[----:B------:R-:W-:Y:S01]  /*1e00*/  BAR.SYNC.DEFER_BLOCKING 0x0 ;  /* 0x0000000000007b1d */ /* 0x000fe20000010000 */
[----:B------:R-:W-:Y:S01]  /*1e10*/  ULEA UR17, UR13, UR8, 0x3 ;  /* 0x000000080d117291 */ /* 0x000fe2000f8e18ff */
[----:B------:R-:W-:Y:S01]  /*1e20*/  @!P3 IMAD.MOV.U32 R3, RZ, RZ, 0xa000 ;  /* 0x0000a000ff03b424 */ /* 0x000fe200078e00ff */
[----:B------:R-:W-:Y:S01]  /*1e30*/  ELECT P1, URZ, PT ;  /* 0x0000000000ff782f */ /* 0x000fe20003820000 */
[----:B------:R-:W-:-:S03]  /*1e40*/  ULEA UR4, UR13, UR8, 0xd ;  /* 0x000000080d047291 */ /* 0x000fc6000f8e68ff */
[----:B------:R-:W-:Y:S02]  /*1e50*/  ISETP.LT.U32.AND P1, PT, R68, 0x20, P1 ;  /* 0x000000204400780c */ /* 0x000fe40000f21070 */
[----:B------:R-:W-:Y:S01]  /*1e60*/  ELECT P0, URZ, PT ;  /* 0x0000000000ff782f */ /* 0x000fe20003800000 */
[----:B------:R-:W-:-:S03]  /*1e70*/  UIADD3 UR4, UPT, UPT, UR4, 0x10000, URZ ;  /* 0x0001000004047890 */ /* 0x000fc6000fffe0ff */
[----:B------:R-:W-:Y:S01]  /*1e80*/  ISETP.LT.U32.AND P0, PT, R68, 0x80, P0 ;  /* 0x000000804400780c */ /* 0x000fe20000701070 */
[----:B------:R-:W-:Y:S02]  /*1e90*/  ULEA UR14, UR13, UR8, 0xf ;  /* 0x000000080d0e7291 */ /* 0x000fe4000f8e78ff */
[----:B------:R-:W-:Y:S01]  /*1ea0*/  ULOP3.LUT UR15, UR9, 0x3, URZ, 0xc0, !UPT ;  /* 0x00000003090f7892 */ /* 0x000fe2000f8ec0ff */
[----:B------:R-:W-:-:S03]  /*1eb0*/  UMOV UR31, UR6 ;  /* 0x00000006001f7c82 */ /* 0x000fc60008000000 */
[----:B------:R-:W-:Y:S01]  /*1ec0*/  ULEA UR28, UR15, UR14, 0xd ;  /* 0x0000000e0f1c7291 */ /* 0x000fe2000f8e68ff */
[----:B------:R-:W-:Y:S01]  /*1ed0*/  VOTEU.ANY UP0, P1 ;  /* 0x0000000000ff7886 */ /* 0x000fe20000800100 */
[----:B------:R-:W-:Y:S01]  /*1ee0*/  ULEA UR30, UR15, UR12, 0x6 ;  /* 0x0000000c0f1e7291 */ /* 0x000fe2000f8e30ff */
[----:B------:R3:W-:Y:S03]  /*1ef0*/  @!P3 SYNCS.ARRIVE.TRANS64 RZ, [UR17+0x14000], R3 ;  /* 0x01400003ffffb9a7 */ /* 0x0007e60008000011 */
[----:B------:R-:W-:Y:S01]  /*1f00*/  VOTEU.ANY UP1, P0 ;  /* 0x0000000000ff7886 */ /* 0x000fe20000020100 */
[----:B------:R-:W-:Y:S01]  /*1f10*/  @UP0 UIADD3 UR5, UPT, UPT, UR17, 0x14000, URZ ;  /* 0x0001400011050890 */ /* 0x000fe2000fffe0ff */
[----:B------:R-:W-:Y:S01]  /*1f20*/  VOTEU.ANY UP0, P1 ;  /* 0x0000000000ff7886 */ /* 0x000fe20000800100 */
[----:B------:R-:W-:Y:S02]  /*1f30*/  BAR.SYNC.DEFER_BLOCKING 0x0 ;  /* 0x0000000000007b1d */ /* 0x000fe40000010000 */
[----:B------:R-:W-:Y:S01]  /*1f40*/  @UP1 UIADD3 UR29, UPT, UPT, UR17, 0x14000, URZ ;  /* 0x00014000111d1890 */ /* 0x000fe2000fffe0ff */
[----:B---3--:R-:W-:-:S03]  /*1f50*/  IMAD.U32 R3, R2, -0x80000000, RZ ;  /* 0x8000000002037824 */ /* 0x008fc600078e00ff */
[----:B------:R-:W-:Y:S01]  /*1f60*/  VOTEU.ANY UP1, P0 ;  /* 0x0000000000ff7886 */ /* 0x000fe20000020100 */
[----:B------:R3:W-:Y:S01]  /*1f70*/  @UP0 UTMALDG.2D [UR4], [UR20] ;  /* 0x00000004140005b4 */ /* 0x0007e20008008000 */
[----:B------:R-:W-:Y:S01]  /*1f80*/  UISETP.NE.U32.AND UP0, UPT, UR9, URZ, UPT ;  /* 0x000000ff0900728c */ /* 0x000fe2000bf05070 */
[----:B------:R5:W-:Y:S06]  /*1f90*/  MEMBAR.ALL.CTA ;  /* 0x0000000000007992 */ /* 0x000bec0000008000 */
[----:B-----5:R-:W5:Y:S02]  /*1fa0*/  FENCE.VIEW.ASYNC.S ;  /* 0x00000000000073c6 */ /* 0x020f640000000000 */
[----:B-----5:R-:W-:Y:S06]  /*1fb0*/  BAR.SYNC.DEFER_BLOCKING 0x0 ;  /* 0x0000000000007b1d */ /* 0x020fec0000010000 */
[----:B------:R3:W-:Y:S02]  /*1fc0*/  @UP1 UTMALDG.2D [UR28], [UR22] ;  /* 0x0000001c160015b4 */ /* 0x0007e40008008000 */
[----:B------:R-:W-:Y:S06]  /*1fd0*/  BAR.SYNC.DEFER_BLOCKING 0x0 ;  /* 0x0000000000007b1d */ /* 0x000fec0000010000 */
[----:B------:R-:W5:Y:S02]  /*1fe0*/  SYNCS.PHASECHK.TRANS64.TRYWAIT P0, [UR17+0x14000], R3 ;  /* 0x01400003ff0075a7 */ /* 0x000f640008001111 */
[----:B---3-5:R-:W-:Y:S05]  /*1ff0*/  @!P0 BRA `(.L_x_59) ;  /* 0x0000000c00088947 */ /* 0x028fea0003800000 */
.L_x_72:
        /* <DEDUP_REMOVED lines=11> */
[----:B------:R-:W-:Y:S02]  /*20b0*/  UIADD3 UR28, UP0, UPT, UR18, 0x2, URZ ;  /* 0x00000002121c7890 */ /* 0x000fe4000ff1e0ff */
[----:B------:R-:W-:Y:S02]  /*20c0*/  UIADD3 UR30, UP1, UPT, UR26, 0x80, URZ ;  /* 0x000000801a1e7890 */ /* 0x000fe4000ff3e0ff */
[----:B------:R-:W-:Y:S02]  /*20d0*/  UIADD3 UR32, UP2, UPT, UR18, 0x4, URZ ;  /* 0x0000000412207890 */ /* 0x000fe4000ff5e0ff */
[----:B------:R-:W-:Y:S02]  /*20e0*/  UIADD3 UR34, UP3, UPT, UR26, 0x100, URZ ;  /* 0x000001001a227890 */ /* 0x000fe4000ff7e0ff */
[----:B------:R-:W-:-:S02]  /*20f0*/  ULOP3.LUT UR4, UR15, 0x2000000, URZ, 0xfc, !UPT ;  /* 0x020000000f047892 */ /* 0x000fc4000f8efcff */
[----:B------:R-:W-:Y:S02]  /*2100*/  UIADD3.X UR29, UPT, UPT, UR19, URZ, URZ, UP0, !UPT ;  /* 0x000000ff131d7290 */ /* 0x000fe400087fe4ff */
[----:B------:R-:W-:Y:S02]  /*2110*/  UIADD3.X UR31, UPT, UPT, UR27, URZ, URZ, UP1, !UPT ;  /* 0x000000ff1b1f7290 */ /* 0x000fe40008ffe4ff */
[----:B------:R-:W-:Y:S02]  /*2120*/  UIADD3.X UR33, UPT, UPT, UR19, URZ, URZ, UP2, !UPT ;  /* 0x000000ff13217290 */ /* 0x000fe400097fe4ff */
[----:B------:R-:W-:Y:S01]  /*2130*/  UIADD3.X UR35, UPT, UPT, UR27, URZ, URZ, UP3, !UPT ;  /* 0x000000ff1b237290 */ /* 0x000fe20009ffe4ff */
        /* <DEDUP_REMOVED lines=8> */
[----:B------:R3:W-:Y:S01]  /*21c0*/  UTCHMMA gdesc[UR14], gdesc[UR4], tmem[UR24], tmem[UR36], idesc[UR37], UPT ;  /* 0x00ff24040e0075ea */ /* 0x0007e2000b800018 */
[----:B------:R-:W-:Y:S01]  /*21d0*/  UMOV UR42, 0x0 ;  /* 0x00000000002a7882 */ /* 0x000fe20000000000 */
[----:B------:R-:W-:Y:S01]  /*21e0*/  UMOV UR43, 0x4410490 ;  /* 0x04410490002b7882 */ /* 0x000fe20000000000 */
[----:B------:R3:W-:Y:S01]  /*21f0*/  UTCHMMA gdesc[UR18], gdesc[UR26], tmem[UR24], tmem[UR38], idesc[UR39], UPT ;  /* 0x00ff261a120075ea */ /* 0x0007e2000b800018 */
[----:B------:R3:W-:Y:S01]  /*2200*/  UTCHMMA gdesc[UR28], gdesc[UR30], tmem[UR24], tmem[UR40], idesc[UR41], UPT ;  /* 0x00ff281e1c0075ea */ /* 0x0007e2000b800018 */
[----:B------:R3:W-:Y:S01]  /*2210*/  UTCHMMA gdesc[UR32], gdesc[UR34], tmem[UR24], tmem[UR42], idesc[UR43], UPT ;  /* 0x00ff2a22200075ea */ /* 0x0007e2000b800018 */
[----:B------:R-:W-:Y:S01]  /*2220*/  NOP ;  /* 0x0000000000007918 */ /* 0x000fe20000000000 */
.L_x_60:
[----:B------:R-:W-:Y:S01]  /*2230*/  ELECT P0, URZ, PT ;  /* 0x0000000000ff782f */ /* 0x000fe20003800000 */
[----:B---3--:R-:W-:-:S03]  /*2240*/  UIADD3 UR4, UPT, UPT, UR17, 0x14010, URZ ;  /* 0x0001401011047890 */ /* 0x008fc6000fffe0ff */
[----:B------:R-:W-:Y:S01]  /*2250*/  ISETP.LT.U32.AND P0, PT, R68, 0x20, P0 ;  /* 0x000000204400780c */ /* 0x000fe20000701070 */
[----:B------:R-:W-:-:S12]  /*2260*/  UMOV UR5, URZ ;  /* 0x000000ff00057c82 */ /* 0x000fd80008000000 */
[----:B------:R-:W-:Y:S01]  /*2270*/  VOTEU.ANY UP0, P0 ;  /* 0x0000000000ff7886 */ /* 0x000fe20000000100 */
[----:B------:R-:W-:-:S04]  /*2280*/  VOTEU.ANY UP1, P0 ;  /* 0x0000000000ff7886 */ /* 0x000fc80000020100 */
[----:B------:R-:W-:Y:S02]  /*2290*/  @UP0 UMOV UR4, UR4 ;  /* 0x0000000400040c82 */ /* 0x000fe40008000000 */
[----:B------:R3:W-:Y:S01]  /*22a0*/  @UP1 UTCBAR [UR4], URZ ;  /* 0x000000ff040013e9 */ /* 0x0007e200080000ff */
[----:B------:R-:W-:Y:S06]  /*22b0*/  BAR.SYNC.DEFER_BLOCKING 0x0 ;  /* 0x0000000000007b1d */ /* 0x000fec0000010000 */
[----:B------:R-:W5:Y:S02]  /*22c0*/  SYNCS.PHASECHK.TRANS64.TRYWAIT P0, [UR17+0x14010], R3 ;  /* 0x01401003ff0075a7 */ /* 0x000f640008001111 */
[----:B---3-5:R-:W-:Y:S05]  /*22d0*/  @!P0 BRA `(.L_x_61) ;  /* 0x00000008005c8947 */ /* 0x028fea0003800000 */
.L_x_73:
[----:B------:R-:W-:Y:S02]  /*22e0*/  UIADD3 UR13, UPT, UPT, UR13, 0x1, URZ ;  /* 0x000000010d0d7890 */ /* 0x000fe4000fffe0ff */
[----:B------:R-:W-:Y:S02]  /*22f0*/  UIADD3 UR6, UPT, UPT, UR6, 0x40, URZ ;  /* 0x0000004006067890 */ /* 0x000fe4000fffe0ff */
[----:B------:R-:W-:-:S04]  /*2300*/  UISETP.NE.U32.AND UP0, UPT, UR13, 0x2, UPT ;  /* 0x000000020d00788c */ /* 0x000fc8000bf05070 */
[----:B------:R-:W-:Y:S02]  /*2310*/  USEL UR13, UR13, URZ, UP0 ;  /* 0x000000ff0d0d7287 */ /* 0x000fe40008000000 */
[----:B------:R-:W-:Y:S02]  /*2320*/  USEL UR4, URZ, 0x1, UP0 ;  /* 0x00000001ff047887 */ /* 0x000fe40008000000 */
[----:B--2---:R-:W-:-:S04]  /*2330*/  UISETP.GE.AND UP0, UPT, UR6, UR25, UPT ;  /* 0x000000190600728c */ /* 0x004fc8000bf06270 */
[----:B------:R-:W-:-:S05]  /*2340*/  LOP3.LUT R2, R2, UR4, RZ, 0x3c, !PT ;  /* 0x0000000402027c12 */ /* 0x000fca000f8e3cff */
[----:B------:R-:W-:Y:S05]  /*2350*/  BRA.U !UP0, `(.L_x_62) ;  /* 0xfffffff908a87547 */ /* 0x000fea000b83ffff */
.L_x_55:
[----:B-----5:R-:W-:Y:S06]  /*2360*/  BAR.SYNC.DEFER_BLOCKING 0x0 ;  /* 0x0000000000007b1d */ /* 0x020fec0000010000 */
[----:B------:R-:W-:Y:S04]  /*2370*/  BSSY.RECONVERGENT B4, `(.L_x_63) ;  /* 0x0000004000047945 */ /* 0x000fe80003800200 */
[----:B------:R-:W-:Y:S05]  /*2380*/  @P3 BRA `(.L_x_64) ;  /* 0x0000000000083947 */ /* 0x000fea0003800000 */
[----:B------:R-:W2:Y:S02]  /*2390*/  SYNCS.CCTL.IV [UR8+0x14000] ;  /* 0x01400000ff0079b1 */ /* 0x000ea40008000008 */
[----:B--2---:R-:W2:Y:S02]  /*23a0*/  SYNCS.CCTL.IV [UR8+0x14010] ;  /* 0x01401000ff0079b1 */ /* 0x004ea40008000008 */
.L_x_64:
[----:B------:R-:W-:Y:S05]  /*23b0*/  BSYNC.RECONVERGENT B4 ;  /* 0x0000000000047941 */ /* 0x000fea0003800200 */
.L_x_63:
[----:B--2---:R-:W-:Y:S06]  /*23c0*/  BAR.SYNC.DEFER_BLOCKING 0x0 ;  /* 0x0000000000007b1d */ /* 0x004fec0000010000 */
[----:B------:R-:W-:Y:S04]  /*23d0*/  BSSY.RECONVERGENT B4, `(.L_x_65) ;  /* 0x0000004000047945 */ /* 0x000fe80003800200 */
[----:B------:R-:W-:Y:S05]  /*23e0*/  @P3 BRA `(.L_x_66) ;  /* 0x0000000000083947 */ /* 0x000fea0003800000 */
[----:B------:R-:W2:Y:S02]  /*23f0*/  SYNCS.CCTL.IV [UR8+0x14008] ;  /* 0x01400800ff0079b1 */ /* 0x000ea40008000008 */
[----:B--2---:R-:W2:Y:S02]  /*2400*/  SYNCS.CCTL.IV [UR8+0x14018] ;  /* 0x01401800ff0079b1 */ /* 0x004ea40008000008 */
.L_x_66:
[----:B------:R-:W-:Y:S05]  /*2410*/  BSYNC.RECONVERGENT B4 ;  /* 0x0000000000047941 */ /* 0x000fea0003800200 */
.L_x_65:
[----:B------:R-:W-:Y:S01]  /*2420*/  ULOP3.LUT UR5, UR9, 0x3, URZ, 0xc0, !UPT ;  /* 0x0000000309057892 */ /* 0x000fe2000f8ec0ff */
[C---:B------:R-:W-:Y:S01]  /*2430*/  IMAD.SHL.U32 R4, R0.reuse, 0x80, RZ ;  /* 0x0000008000047824 */ /* 0x040fe200078e00ff */
[----:B------:R-:W-:Y:S01]  /*2440*/  USHF.L.U32 UR9, UR9, 0x5, URZ ;  /* 0x0000000509097899 */ /* 0x000fe200080006ff */
[C---:B------:R-:W-:Y:S01]  /*2450*/  IMAD.SHL.U32 R2, R0.reuse, 0x40, RZ ;  /* 0x0000004000027824 */ /* 0x040fe200078e00ff */
[----:B------:R-:W-:Y:S01]  /*2460*/  ULEA UR4, UR5, UR24, 0x15 ;  /* 0x0000001805047291 */ /* 0x000fe2000f8ea8ff */
[C---:B------:R-:W-:Y:S01]  /*2470*/  IMAD.SHL.U32 R3, R0.reuse, 0x10, RZ ;  /* 0x0000001000037824 */ /* 0x040fe200078e00ff */
[----:B------:R-:W-:Y:S01]  /*2480*/  ULOP3.LUT UR9, UR9, 0x80, URZ, 0xc0, !UPT ;  /* 0x0000008009097892 */ /* 0x000fe2000f8ec0ff */
[----:B------:R-:W-:Y:S01]  /*2490*/  IMAD.SHL.U32 R0, R0, 0x200, RZ ;  /* 0x0000020000007824 */ /* 0x000fe200078e00ff */
[----:B------:R-:W-:Y:S02]  /*24a0*/  LOP3.LUT R5, R4, 0x4780, RZ, 0xc0, !PT ;  /* 0x0000478004057812 */ /* 0x000fe400078ec0ff */
[----:B------:R-:W-:-:S02]  /*24b0*/  ELECT P0, URZ, PT ;  /* 0x0000000000ff782f */ /* 0x000fc40003800000 */
[----:B------:R-:W-:Y:S01]  /*24c0*/  LOP3.LUT R2, R2, 0x1800, RZ, 0xc0, !PT ;  /* 0x0000180002027812 */ /* 0x000fe200078ec0ff */
[----:B------:R-:W-:Y:S01]  /*24d0*/  UIADD3 UR4, UPT, UPT, UR4, UR9, URZ ;  /* 0x0000000904047290 */ /* 0x000fe2000fffe0ff */
[----:B------:R-:W-:Y:S01]  /*24e0*/  LOP3.LUT R5, R5, 0x2000, R0, 0xf8, !PT ;  /* 0x0000200005057812 */ /* 0x000fe200078ef800 */
[----:B------:R-:W-:Y:S01]  /*24f0*/  UMOV UR6, UR7 ;  /* 0x0000000700067c82 */ /* 0x000fe20008000000 */
[----:B------:R-:W-:Y:S02]  /*2500*/  LOP3.LUT R2, R2, 0x70, R3, 0xf8, !PT ;  /* 0x0000007002027812 */ /* 0x000fe400078ef803 */
[----:B------:R-:W-:Y:S02]  /*2510*/  ISETP.LT.U32.AND P0, PT, R68, 0x80, P0 ;  /* 0x000000804400780c */ /* 0x000fe40000701070 */
[----:B------:R-:W-:Y:S02]  /*2520*/  LOP3.LUT R2, R5, R2, RZ, 0xfc, !PT ;  /* 0x0000000205027212 */ /* 0x000fe400078efcff */
[----:B----4-:R-:W-:Y:S01]  /*2530*/  LDTM.16dp32bit_t0_t15.x64 R4, tmem[UR4] ;  /* 0x00000004000479ee */ /* 0x010fe20008b00000 */
[----:B------:R-:W3:Y:S01]  /*2540*/  LDTM.16dp32bit_t16_t31.x64 R4, tmem[UR4+0x40] ;  /* 0x00004004000479ee */ /* 0x000ee20008b20000 */
[----:B------:R-:W-:Y:S01]  /*2550*/  NOP ;  /* 0x0000000000007918 */ /* 0x000fe20000000000 */
[C---:B------:R-:W-:Y:S01]  /*2560*/  LOP3.LUT R0, R2.reuse, 0x10, RZ, 0x3c, !PT ;  /* 0x0000001002007812 */ /* 0x040fe200078e3cff */
[----:B------:R-:W-:Y:S01]  /*2570*/  ULEA UR4, UR5, UR8, 0xd ;  /* 0x0000000805047291 */ /* 0x000fe2000f8e68ff */
[----:B------:R-:W-:Y:S01]  /*2580*/  LOP3.LUT R3, R2, 0x20, RZ, 0x3c, !PT ;  /* 0x0000002002037812 */ /* 0x000fe200078e3cff */
[----:B------:R-:W-:-:S03]  /*2590*/  ULEA UR5, UR5, UR12, 0x6 ;  /* 0x0000000c05057291 */ /* 0x000fc6000f8e30ff */
[----:B---3--:R-:W-:Y:S01]  /*25a0*/  VOTEU.ANY UP1, P0 ;  /* 0x0000000000ff7886 */ /* 0x008fe20000020100 */
[----:B------:R-:W-:Y:S01]  /*25b0*/  VOTEU.ANY UP0, P0 ;  /* 0x0000000000ff7886 */ /* 0x000fe20000000100 */
[----:B------:R-:W-:Y:S02]  /*25c0*/  F2FP.BF16.F32.PACK_AB R4, R5, R4 ;  /* 0x000000040504723e */ /* 0x000fe400000010ff */
[----:B------:R-:W-:Y:S02]  /*25d0*/  F2FP.BF16.F32.PACK_AB R5, R7, R6 ;  /* 0x000000060705723e */ /* 0x000fe400000010ff */
[----:B------:R-:W-:Y:S02]  /*25e0*/  F2FP.BF16.F32.PACK_AB R12, R13, R12 ;  /* 0x0000000c0d0c723e */ /* 0x000fe400000010ff */
[----:B------:R-:W-:Y:S02]  /*25f0*/  F2FP.BF16.F32.PACK_AB R6, R9, R8 ;  /* 0x000000080906723e */ /* 0x000fe400000010ff */
[----:B------:R-:W-:-:S02]  /*2600*/  F2FP.BF16.F32.PACK_AB R7, R11, R10 ;  /* 0x0000000a0b07723e */ /* 0x000fc400000010ff */
[----:B------:R-:W-:Y:S02]  /*2610*/  F2FP.BF16.F32.PACK_AB R13, R15, R14 ;  /* 0x0000000e0f0d723e */ /* 0x000fe400000010ff */
[----:B------:R-:W-:Y:S01]  /*2620*/  F2FP.BF16.F32.PACK_AB R20, R21, R20 ;  /* 0x000000141514723e */ /* 0x000fe200000010ff */
[----:B--2---:R2:W-:Y:S01]  /*2630*/  STS.128 [R2+UR8], R4 ;  /* 0x0000000402007988 */ /* 0x0045e20008000c08 */
[----:B------:R-:W-:Y:S02]  /*2640*/  F2FP.BF16.F32.PACK_AB R14, R17, R16 ;  /* 0x00000010110e723e */ /* 0x000fe400000010ff */
[----:B------:R-:W-:Y:S02]  /*2650*/  F2FP.BF16.F32.PACK_AB R15, R19, R18 ;  /* 0x00000012130f723e */ /* 0x000fe400000010ff */
[----:B------:R-:W-:Y:S02]  /*2660*/  F2FP.BF16.F32.PACK_AB R21, R23, R22 ;  /* 0x000000161715723e */ /* 0x000fe400000010ff */
[----:B------:R-:W-:Y:S01]  /*2670*/  F2FP.BF16.F32.PACK_AB R28, R29, R28 ;  /* 0x0000001c1d1c723e */ /* 0x000fe200000010ff */
[----:B------:R2:W-:Y:S01]  /*2680*/  STS.128 [R0+UR8], R12 ;  /* 0x0000000c00007988 */ /* 0x0005e20008000c08 */
[----:B------:R-:W-:-:S02]  /*2690*/  F2FP.BF16.F32.PACK_AB R22, R25, R24 ;  /* 0x000000181916723e */ /* 0x000fc400000010ff */
[----:B------:R-:W-:Y:S02]  /*26a0*/  F2FP.BF16.F32.PACK_AB R23, R27, R26 ;  /* 0x0000001a1b17723e */ /* 0x000fe400000010ff */
[----:B------:R-:W-:Y:S02]  /*26b0*/  F2FP.BF16.F32.PACK_AB R29, R31, R30 ;  /* 0x0000001e1f1d723e */ /* 0x000fe400000010ff */
[----:B------:R-:W-:Y:S01]  /*26c0*/  F2FP.BF16.F32.PACK_AB R36, R37, R36 ;  /* 0x000000242524723e */ /* 0x000fe200000010ff */
[----:B------:R2:W-:Y:S01]  /*26d0*/  STS.128 [R3+UR8], R20 ;  /* 0x0000001403007988 */ /* 0x0005e20008000c08 */
[----:B------:R-:W-:Y:S02]  /*26e0*/  F2FP.BF16.F32.PACK_AB R30, R33, R32 ;  /* 0x00000020211e723e */ /* 0x000fe400000010ff */
[----:B------:R-:W-:Y:S02]  /*26f0*/  F2FP.BF16.F32.PACK_AB R31, R35, R34 ;  /* 0x00000022231f723e */ /* 0x000fe400000010ff */
[----:B------:R-:W-:-:S02]  /*2700*/  F2FP.BF16.F32.PACK_AB R37, R39, R38 ;  /* 0x000000262725723e */ /* 0x000fc400000010ff */
[----:B------:R-:W-:Y:S02]  /*2710*/  F2FP.BF16.F32.PACK_AB R44, R45, R44 ;  /* 0x0000002c2d2c723e */ /* 0x000fe400000010ff */
[----:B------:R-:W-:Y:S02]  /*2720*/  LOP3.LUT R8, R2, 0x30, RZ, 0x3c, !PT ;  /* 0x0000003002087812 */ /* 0x000fe400078e3cff */
[----:B------:R-:W-:Y:S02]  /*2730*/  F2FP.BF16.F32.PACK_AB R38, R41, R40 ;  /* 0x000000282926723e */ /* 0x000fe400000010ff */
[----:B------:R-:W-:Y:S01]  /*2740*/  F2FP.BF16.F32.PACK_AB R39, R43, R42 ;  /* 0x0000002a2b27723e */ /* 0x000fe200000010ff */
[----:B------:R2:W-:Y:S01]  /*2750*/  STS.128 [R8+UR8], R28 ;  /* 0x0000001c08007988 */ /* 0x0005e20008000c08 */
[----:B------:R-:W-:Y:S02]  /*2760*/  F2FP.BF16.F32.PACK_AB R45, R47, R46 ;  /* 0x0000002e2f2d723e */ /* 0x000fe400000010ff */
[----:B------:R-:W-:-:S02]  /*2770*/  F2FP.BF16.F32.PACK_AB R52, R53, R52 ;  /* 0x000000343534723e */ /* 0x000fc400000010ff */
[C---:B------:R-:W-:Y:S02]  /*2780*/  LOP3.LUT R9, R2.reuse, 0x40, RZ, 0x3c, !PT ;  /* 0x0000004002097812 */ /* 0x040fe400078e3cff */
[----:B------:R-:W-:Y:S02]  /*2790*/  F2FP.BF16.F32.PACK_AB R46, R49, R48 ;  /* 0x00000030312e723e */ /* 0x000fe400000010ff */
[----:B------:R-:W-:Y:S01]  /*27a0*/  F2FP.BF16.F32.PACK_AB R47, R51, R50 ;  /* 0x00000032332f723e */ /* 0x000fe200000010ff */
[----:B------:R2:W-:Y:S01]  /*27b0*/  STS.128 [R9+UR8], R36 ;  /* 0x0000002409007988 */ /* 0x0005e20008000c08 */
[----:B------:R-:W-:Y:S02]  /*27c0*/  F2FP.BF16.F32.PACK_AB R53, R55, R54 ;  /* 0x000000363735723e */ /* 0x000fe400000010ff */
[----:B------:R-:W-:Y:S02]  /*27d0*/  F2FP.BF16.F32.PACK_AB R60, R61, R60 ;  /* 0x0000003c3d3c723e */ /* 0x000fe400000010ff */
[----:B------:R-:W-:-:S02]  /*27e0*/  LOP3.LUT R10, R2, 0x50, RZ, 0x3c, !PT ;  /* 0x00000050020a7812 */ /* 0x000fc400078e3cff */
[----:B------:R-:W-:Y:S02]  /*27f0*/  F2FP.BF16.F32.PACK_AB R54, R57, R56 ;  /* 0x000000383936723e */ /* 0x000fe400000010ff */
[----:B------:R-:W-:Y:S01]  /*2800*/  F2FP.BF16.F32.PACK_AB R55, R59, R58 ;  /* 0x0000003a3b37723e */ /* 0x000fe200000010ff */
[----:B------:R2:W-:Y:S01]  /*2810*/  STS.128 [R10+UR8], R44 ;  /* 0x0000002c0a007988 */ /* 0x0005e20008000c08 */
[----:B------:R-:W-:Y:S02]  /*2820*/  F2FP.BF16.F32.PACK_AB R61, R63, R62 ;  /* 0x0000003e3f3d723e */ /* 0x000fe400000010ff */
[C---:B------:R-:W-:Y:S02]  /*2830*/  LOP3.LUT R11, R2.reuse, 0x60, RZ, 0x3c, !PT ;  /* 0x00000060020b7812 */ /* 0x040fe400078e3cff */
[----:B------:R-:W-:Y:S02]  /*2840*/  F2FP.BF16.F32.PACK_AB R62, R65, R64 ;  /* 0x00000040413e723e */ /* 0x000fe400000010ff */
[----:B------:R-:W-:Y:S01]  /*2850*/  F2FP.BF16.F32.PACK_AB R63, R67, R66 ;  /* 0x00000042433f723e */ /* 0x000fe200000010ff */
[----:B------:R2:W-:Y:S01]  /*2860*/  STS.128 [R11+UR8], R52 ;  /* 0x000000340b007988 */ /* 0x0005e20008000c08 */
[----:B------:R-:W-:-:S05]  /*2870*/  LOP3.LUT R16, R2, 0x70, RZ, 0x3c, !PT ;  /* 0x0000007002107812 */ /* 0x000fca00078e3cff */
[----:B------:R2:W-:Y:S01]  /*2880*/  STS.128 [R16+UR8], R60 ;  /* 0x0000003c10007988 */ /* 0x0005e20008000c08 */
[----:B------:R3:W-:Y:S06]  /*2890*/  MEMBAR.ALL.CTA ;  /* 0x0000000000007992 */ /* 0x0007ec0000008000 */
[----:B---3--:R-:W3:Y:S02]  /*28a0*/  FENCE.VIEW.ASYNC.S ;  /* 0x00000000000073c6 */ /* 0x008ee40000000000 */
[----:B---3--:R-:W-:Y:S06]  /*28b0*/  BAR.SYNC.DEFER_BLOCKING 0x0 ;  /* 0x0000000000007b1d */ /* 0x008fec0000010000 */
[----:B------:R2:W-:Y:S01]  /*28c0*/  @UP1 UTMASTG.2D [UR4], [UR10] ;  /* 0x000000040a0013b5 */ /* 0x0005e20008008000 */
[----:B------:R0:W-:Y:S01]  /*28d0*/  UTMACMDFLUSH ;  /* 0x00000000000079b7 */ /* 0x0001e20000000000 */
[----:B------:R-:W-:-:S04]  /*28e0*/  DEPBAR.LE SB0, 0x0 ;  /* 0x000080000000791a */ /* 0x000fc80000000000 */
[----:B------:R-:W-:Y:S08]  /*28f0*/  BAR.SYNC.DEFER_BLOCKING 0x0 ;  /* 0x0000000000007b1d */ /* 0x000ff00000010000 */
[----:B------:R-:W-:Y:S06]  /*2900*/  BAR.SYNC.DEFER_BLOCKING 0x0 ;  /* 0x0000000000007b1d */ /* 0x000fec0000010000 */
[----:B--2---:R-:W-:Y:S05]  /*2910*/  @P2 BRA `(.L_x_67) ;  /* 0x0000000000a02947 */ /* 0x004fea0003800000 */
[----:B------:R-:W2:Y:S01]  /*2920*/  S2UR UR5, SR_CgaCtaId ;  /* 0x00000000000579c3 */ /* 0x000ea20000008800 */
[----:B------:R-:W-:Y:S01]  /*2930*/  NOP ;  /* 0x0000000000007918 */ /* 0x000fe20000000000 */
[----:B------:R-:W-:Y:S01]  /*2940*/  UMOV UR4, 0x50 ;  /* 0x0000005000047882 */ /* 0x000fe20000000000 */
[----:B------:R-:W-:Y:S02]  /*2950*/  IMAD.U32 R0, RZ, RZ, UR24 ;  /* 0x00000018ff007e24 */ /* 0x000fe4000f8e00ff */
[----:B------:R-:W-:Y:S02]  /*2960*/  IMAD.MOV.U32 R3, RZ, RZ, 0xff ;  /* 0x000000ffff037424 */ /* 0x000fe400078e00ff */
[----:B------:R-:W-:Y:S01]  /*2970*/  IMAD.MOV.U32 R7, RZ, RZ, 0x1 ;  /* 0x00000001ff077424 */ /* 0x000fe200078e00ff */
[----:B------:R-:W-:-:S04]  /*2980*/  LOP3.LUT R0, R0, 0xffff, RZ, 0xc0, !PT ;  /* 0x0000ffff00007812 */ /* 0x000fc800078ec0ff */
[----:B------:R-:W-:-:S05]  /*2990*/  SHF.R.U32.HI R0, RZ, 0x5, R0 ;  /* 0x00000005ff007819 */ /* 0x000fca0000011600 */
[----:B------:R-:W-:Y:S01]  /*29a0*/  VIADD R2, R0, 0x10 ;  /* 0x0000001000027836 */ /* 0x000fe20000000000 */
[----:B------:R-:W-:Y:S01]  /*29b0*/  SHF.L.U32 R0, R3, R0, RZ ;  /* 0x0000000003007219 */ /* 0x000fe200000006ff */
[----:B--2---:R-:W-:-:S03]  /*29c0*/  ULEA UR6, UR5, UR4, 0x18 ;  /* 0x0000000405067291 */ /* 0x004fc6000f8ec0ff */
[----:B------:R-:W-:-:S04]  /*29d0*/  SHF.L.U32 R3, R7, R2, RZ ;  /* 0x0000000207037219 */ /* 0x000fc800000006ff */
[----:B------:R-:W-:Y:S02]  /*29e0*/  LOP3.LUT R0, R3, R0, RZ, 0xfc, !PT ;  /* 0x0000000003007212 */ /* 0x000fe400078efcff */
[----:B------:R-:W2:Y:S02]  /*29f0*/  LDS R5, [UR6] ;  /* 0x00000006ff057984 */ /* 0x000ea40008000800 */
[C---:B------:R-:W-:Y:S02]  /*2a00*/  LOP3.LUT R2, R0.reuse, 0xffff, RZ, 0xc0, !PT ;  /* 0x0000ffff00027812 */ /* 0x040fe400078ec0ff */
[----:B--2---:R-:W-:-:S04]  /*2a10*/  LOP3.LUT R3, R0, 0xffff, R5, 0x80, !PT ;  /* 0x0000ffff00037812 */ /* 0x004fc800078e8005 */
[----:B------:R-:W-:-:S13]  /*2a20*/  ISETP.NE.AND P0, PT, R3, R2, PT ;  /* 0x000000020300720c */ /* 0x000fda0003f05270 */
[----:B------:R-:W-:Y:S05]  /*2a30*/  @P0 BRA `(.L_x_68) ;  /* 0x0000000000500947 */ /* 0x000fea0003800000 */
[----:B------:R-:W-:Y:S02]  /*2a40*/  SHF.R.U32.HI R5, RZ, 0x10, R5 ;  /* 0x00000010ff057819 */ /* 0x000fe40000011605 */
[----:B------:R-:W-:-:S04]  /*2a50*/  SHF.R.U32.HI R2, RZ, 0x10, R0 ;  /* 0x00000010ff027819 */ /* 0x000fc80000011600 */
[----:B------:R-:W-:-:S04]  /*2a60*/  LOP3.LUT R5, R5, R2, RZ, 0xc0, !PT ;  /* 0x0000000205057212 */ /* 0x000fc800078ec0ff */
[----:B------:R-:W-:-:S13]  /*2a70*/  ISETP.NE.AND P0, PT, R5, R2, PT ;  /* 0x000000020500720c */ /* 0x000fda0003f05270 */
[----:B------:R-:W-:Y:S05]  /*2a80*/  @P0 BRA `(.L_x_69) ;  /* 0x0000000000300947 */ /* 0x000fea0003800000 */
[----:B------:R-:W-:Y:S01]  /*2a90*/  R2UR UR4, R0 ;  /* 0x00000000000472ca */ /* 0x000fe200000e0000 */
[----:B------:R-:W-:Y:S01]  /*2aa0*/  VOTEU.ANY UR5, UPT, PT ;  /* 0x0000000000057886 */ /* 0x000fe200038e0100 */
[----:B------:R-:W2:Y:S01]  /*2ab0*/  S2R R0, SR_LANEID ;  /* 0x0000000000007919 */ /* 0x000ea20000000000 */
[----:B------:R-:W-:-:S10]  /*2ac0*/  UFLO.U32 UR5, UR5 ;  /* 0x00000005000572bd */ /* 0x000fd400080e0000 */
[----:B------:R-:W-:-:S06]  /*2ad0*/  ULOP3.LUT UR4, URZ, UR4, URZ, 0x33, !UPT ;  /* 0x00000004ff047292 */ /* 0x000fcc000f8e33ff */
[----:B------:R-:W-:-:S04]  /*2ae0*/  IMAD.U32 R2, RZ, RZ, UR4 ;  /* 0x00000004ff027e24 */ /* 0x000fc8000f8e00ff */
[----:B------:R-:W3:Y:S02]  /*2af0*/  REDUX UR7, R2 ;  /* 0x00000000020773c4 */ /* 0x000ee40000000000 */
[----:B------:R4:W-:Y:S01]  /*2b00*/  UTCATOMSWS.AND URZ, UR4 ;  /* 0x0000000400ff79e3 */ /* 0x0009e20008000000 */
[----:B--2---:R-:W-:Y:S01]  /*2b10*/  ISETP.EQ.U32.AND P0, PT, R0, UR5, PT ;  /* 0x0000000500007c0c */ /* 0x004fe2000bf02070 */
[----:B---3--:R-:W-:-:S12]  /*2b20*/  IMAD.U32 R0, RZ, RZ, UR7 ;  /* 0x00000007ff007e24 */ /* 0x008fd8000f8e00ff */
[----:B------:R4:W-:Y:S01]  /*2b30*/  @P0 ATOMS.AND RZ, [UR6], R0 ;  /* 0x00000000ffff098c */ /* 0x0009e2000a800006 */
[----:B------:R-:W-:Y:S05]  /*2b40*/  BRA `(.L_x_67) ;  /* 0x0000000000147947 */ /* 0x000fea0003800000 */
.L_x_69:
[----:B------:R-:W-:-:S07]  /*2b50*/  MOV R2, 0x2b70 ;  /* 0x00002b7000027802 */ /* 0x000fce0000000f00 */
[----:B-1----:R-:W-:Y:S05]  /*2b60*/  CALL.REL.NOINC `($__internal_0_$__cuda_sm10x_tcgen05_guardrail_trap_col_being_dealloced_not_returned_by_alloc) ;  /* 0x0000000000447944 */ /* 0x002fea0003c00000 */
[----:B------:R-:W-:Y:S05]  /*2b70*/  BRA `(.L_x_67) ;  /* 0x0000000000087947 */ /* 0x000fea0003800000 */
.L_x_68:
[----:B------:R-:W-:-:S07]  /*2b80*/  MOV R2, 0x2ba0 ;  /* 0x00002ba000027802 */ /* 0x000fce0000000f00 */
[----:B-1----:R-:W-:Y:S05]  /*2b90*/  CALL.REL.NOINC `($__internal_2_$__cuda_sm10x_tcgen05_guardrail_trap_unallocated_columns_being_dealloced) ;  /* 0x0000000000507944 */ /* 0x002fea0003c00000 */
.L_x_67:
[----:B------:R-:W-:Y:S01]  /*2ba0*/  NOP ;  /* 0x0000000000007918 */ /* 0x000fe20000000000 */
[----:B----4-:R-:W-:Y:S05]  /*2bb0*/  EXIT ;  /* 0x000000000000794d */ /* 0x010fea0003800000 */
.L_x_56:
[----:B------:R-:W2:Y:S02]  /*2bc0*/  SYNCS.PHASECHK.TRANS64.TRYWAIT P0, [UR8+0x14000], RZ ;  /* 0x014000ffff0075a7 */ /* 0x000ea40008001108 */
[----:B--2---:R-:W-:Y:S05]  /*2bd0*/  @!P0 BRA `(.L_x_56) ;  /* 0xfffffffc00f88947 */ /* 0x004fea000383ffff */
[----:B------:R-:W-:Y:S05]  /*2be0*/  BRA `(.L_x_70) ;  /* 0xffffffec00c47947 */ /* 0x000fea000383ffff */
.L_x_58:
[----:B------:R-:W2:Y:S02]  /*2bf0*/  SYNCS.PHASECHK.TRANS64.TRYWAIT P1, [UR8+0x14010], RZ ;  /* 0x014010ffff0075a7 */ /* 0x000ea40008021108 */
[----:B--2---:R-:W-:Y:S05]  /*2c00*/  @!P1 BRA `(.L_x_58) ;  /* 0xfffffffc00f89947 */ /* 0x004fea000383ffff */
[----:B------:R-:W-:Y:S05]  /*2c10*/  BRA `(.L_x_71) ;  /* 0xfffffff000647947 */ /* 0x000fea000383ffff */
.L_x_59:
[----:B------:R-:W3:Y:S02]  /*2c20*/  SYNCS.PHASECHK.TRANS64.TRYWAIT P0, [UR17+0x14000], R3 ;  /* 0x01400003ff0075a7 */ /* 0x000ee40008001111 */
[----:B---3--:R-:W-:Y:S05]  /*2c30*/  @!P0 BRA `(.L_x_59) ;  /* 0xfffffffc00f88947 */ /* 0x008fea000383ffff */
[----:B------:R-:W-:Y:S05]  /*2c40*/  BRA `(.L_x_72) ;  /* 0xfffffff000ec7947 */ /* 0x000fea000383ffff */
.L_x_61:
[----:B------:R-:W3:Y:S02]  /*2c50*/  SYNCS.PHASECHK.TRANS64.TRYWAIT P0, [UR17+0x14010], R3 ;  /* 0x01401003ff0075a7 */ /* 0x000ee40008001111 */
[----:B---3--:R-:W-:Y:S05]  /*2c60*/  @!P0 BRA `(.L_x_61) ;  /* 0xfffffffc00f88947 */ /* 0x008fea000383ffff */
[----:B------:R-:W-:Y:S05]  /*2c70*/  BRA `(.L_x_73) ;  /* 0xfffffff400987947 */ /* 0x000fea000383ffff */
        .weak           $__internal_0_$__cuda_sm10x_tcgen05_guardrail_trap_col_being_dealloced_not_returned_by_alloc
        .type           $__internal_0_$__cuda_sm10x_tcgen05_guardrail_trap_col_being_dealloced_not_returned_by_alloc,@function
        .size           $__internal_0_$__cuda_sm10x_tcgen05_guardrail_trap_col_being_dealloced_not_returned_by_alloc,($__internal_1_$__cuda_sm10x_tcgen05_guardrail_trap_phase_invalid_during_alloc - $__internal_0_$__cuda_sm10x_tcgen05_guardrail_trap_col_being_dealloced_not_returned_by_alloc)
$__internal_0_$__cuda_sm10x_tcgen05_guardrail_trap_col_being_dealloced_not_returned_by_alloc:
[----:B------:R-:W-:Y:S05]  /*2c80*/  BPT.TRAP 0x1 ;  /* 0x000000040000795c */ /* 0x000fea0000300000 */
[----:B------:R-:W-:-:S04]  /*2c90*/  IMAD.MOV.U32 R3, RZ, RZ, 0x0 ;  /* 0x00000000ff037424 */ /* 0x000fc800078e00ff */
[----:B------:R-:W-:Y:S05]  /*2ca0*/  RET.REL.NODEC R2 `(gluon_tcgen05) ;  /* 0xffffffd002d47950 */ /* 0x000fea0003c3ffff */
        .weak           $__internal_1_$__cuda_sm10x_tcgen05_guardrail_trap_phase_invalid_during_alloc
        .type           $__internal_1_$__cuda_sm10x_tcgen05_guardrail_trap_phase_invalid_during_alloc,@function
        .size           $__internal_1_$__cuda_sm10x_tcgen05_guardrail_trap_phase_invalid_during_alloc,($__internal_2_$__cuda_sm10x_tcgen05_guardrail_trap_unallocated_columns_being_dealloced - $__internal_1_$__cuda_sm10x_tcgen05_guardrail_trap_phase_invalid_during_alloc)
$__internal_1_$__cuda_sm10x_tcgen05_guardrail_trap_phase_invalid_during_alloc:
[----:B------:R-:W-:Y:S05]  /*2cb0*/  BPT.TRAP 0x1 ;  /* 0x000000040000795c */ /* 0x000fea0000300000 */
[----:B------:R-:W-:-:S04]  /*2cc0*/  IMAD.MOV.U32 R3, RZ, RZ, 0x0 ;  /* 0x00000000ff037424 */ /* 0x000fc800078e00ff */
[----:B------:R-:W-:Y:S05]  /*2cd0*/  RET.REL.NODEC R2 `(gluon_tcgen05) ;  /* 0xffffffd002c87950 */ /* 0x000fea0003c3ffff */
        .weak           $__internal_2_$__cuda_sm10x_tcgen05_guardrail_trap_unallocated_columns_being_dealloced
        .type           $__internal_2_$__cuda_sm10x_tcgen05_guardrail_trap_unallocated_columns_being_dealloced,@function
        .size           $__internal_2_$__cuda_sm10x_tcgen05_guardrail_trap_unallocated_columns_being_dealloced,(.L_x_77 - $__internal_2_$__cuda_sm10x_tcgen05_guardrail_trap_unallocated_columns_being_dealloced)
$__internal_2_$__cuda_sm10x_tcgen05_guardrail_trap_unallocated_columns_being_dealloced:
[----:B------:R-:W-:Y:S05]  /*2ce0*/  BPT.TRAP 0x1 ;  /* 0x000000040000795c */ /* 0x000fea0000300000 */
[----:B------:R-:W-:-:S04]  /*2cf0*/  IMAD.MOV.U32 R3, RZ, RZ, 0x0 ;  /* 0x00000000ff037424 */ /* 0x000fc800078e00ff */
[----:B------:R-:W-:Y:S05]  /*2d00*/  RET.REL.NODEC R2 `(gluon_tcgen05) ;  /* 0xffffffd002bc7950 */ /* 0x000fea0003c3ffff */
.L_x_74:
[----:B------:R-:W-:-:S00]  /*2d10*/  BRA `(.L_x_74) ;  /* 0xfffffffc00fc7947 */ /* 0x000fc0000383ffff */
[----:B------:R-:W-:-:S00]  /*2d20*/  NOP ;  /* 0x0000000000007918 */ /* 0x000fc00000000000 */
        /* <DEDUP_REMOVED lines=13> */
.L_x_77:


//--------------------- .nv.shared.gluon_tcgen05  --------------------------
	.section	.nv.shared.gluon_tcgen05,"aw",@nobits
	.sectionflags	@""
	.align	16
	.zero		1024


//--------------------- .nv.shared.reserved.0     --------------------------
	.section	.nv.shared.reserved.0,"aw",@nobits
	.align	8
	.weak		__nv_reservedSMEM_offset_0_alias
	.size		__nv_reservedSMEM_offset_0_alias, 0, 64
	.other		__nv_reservedSMEM_offset_0_alias,@"STO_CUDA_RESERVED_SHARED STV_DEFAULT"
__nv_reservedSMEM_offset_0_alias:
	.zero		0
.nv.shared.reserved.0:
	.zero		64
	.weak		__nv_reservedSMEM_allocation_phase
	.type		__nv_reservedSMEM_allocation_phase,@object
	.size		__nv_reservedSMEM_allocation_phase,(.L_0 - __nv_reservedSMEM_allocation_phase)
__nv_reservedSMEM_allocation_phase:
	.zero		1
.L_0:
	.zero		7
	.weak		__nv_reservedSMEM_devtool_atexit_pc
	.type		__nv_reservedSMEM_devtool_atexit_pc,@object
	.size		__nv_reservedSMEM_devtool_atexit_pc,(__nv_reservedSMEM_allocation_mask - __nv_reservedSMEM_devtool_atexit_pc)
__nv_reservedSMEM_devtool_atexit_pc:
	.zero		8
	.weak		__nv_reservedSMEM_allocation_mask
	.type		__nv_reservedSMEM_allocation_mask,@object
	.size		__nv_reservedSMEM_allocation_mask,(.L_2 - __nv_reservedSMEM_allocation_mask)
__nv_reservedSMEM_allocation_mask:
	.zero		4
.L_2:


//--------------------- .nv.constant0.gluon_tcgen05 --------------------------
	.section	.nv.constant0.gluon_tcgen05,"a",@progbits
	.sectionflags	@""
	.align	4
.nv.constant0.gluon_tcgen05:
	.zero		976


//--------------------- SYMBOLS --------------------------

	.type		.nv.reservedSmem.offset0,@object
	.size		.nv.reservedSmem.offset0,0x4
	.type		.nv.reservedSmem.cap,@object
	.size		.nv.reservedSmem.cap,0x4
